//
// Generated by NVIDIA NVVM Compiler
//
// Compiler Build ID: CL-36424714
// Cuda compilation tools, release 13.0, V13.0.88
// Based on NVVM 20.0.0
//

.version 9.0
.target sm_100
.address_size 64

	// .globl	_Z11fill_matrixIfEvPPPPT_iiii

.visible .entry _Z11fill_matrixIfEvPPPPT_iiii(
	.param .u64 .ptr .align 1 _Z11fill_matrixIfEvPPPPT_iiii_param_0,
	.param .u32 _Z11fill_matrixIfEvPPPPT_iiii_param_1,
	.param .u32 _Z11fill_matrixIfEvPPPPT_iiii_param_2,
	.param .u32 _Z11fill_matrixIfEvPPPPT_iiii_param_3,
	.param .u32 _Z11fill_matrixIfEvPPPPT_iiii_param_4
)
{
	.reg .pred 	%p<13>;
	.reg .b32 	%r<91>;
	.reg .b32 	%f<16>;
	.reg .b64 	%rd<156>;

	ld.param.u32 	%r43, [_Z11fill_matrixIfEvPPPPT_iiii_param_1];
	ld.param.u32 	%r45, [_Z11fill_matrixIfEvPPPPT_iiii_param_3];
	ld.param.u32 	%r46, [_Z11fill_matrixIfEvPPPPT_iiii_param_4];
	setp.lt.s32 	%p1, %r43, 1;
	@%p1 bra 	$L__BB0_19;
	ld.param.u32 	%r74, [_Z11fill_matrixIfEvPPPPT_iiii_param_2];
	min.s32 	%r47, %r74, %r45;
	min.s32 	%r48, %r47, %r46;
	setp.lt.s32 	%p2, %r48, 1;
	@%p2 bra 	$L__BB0_19;
	and.b32  	%r1, %r46, 7;
	and.b32  	%r2, %r46, 3;
	and.b32  	%r3, %r46, 2147483640;
	and.b32  	%r4, %r46, 1;
	neg.s32 	%r5, %r3;
	mov.b32 	%r76, 0;
$L__BB0_3:
	ld.param.u64 	%rd154, [_Z11fill_matrixIfEvPPPPT_iiii_param_0];
	cvta.to.global.u64 	%rd5, %rd154;
	mul.wide.u32 	%rd6, %r76, 8;
	add.s64 	%rd1, %rd5, %rd6;
	mov.b32 	%r77, 0;
$L__BB0_4:
	mov.b32 	%r78, 0;
	mul.wide.u32 	%rd144, %r77, 8;
$L__BB0_5:
	setp.lt.u32 	%p3, %r46, 8;
	mov.b32 	%r89, 0;
	@%p3 bra 	$L__BB0_8;
	mul.lo.s32 	%r79, %r77, %r78;
	add.s32 	%r86, %r79, %r77;
	add.s32 	%r53, %r78, 2;
	mul.lo.s32 	%r85, %r77, %r53;
	add.s32 	%r54, %r78, 3;
	mul.lo.s32 	%r84, %r77, %r54;
	add.s32 	%r55, %r78, 4;
	mul.lo.s32 	%r83, %r77, %r55;
	add.s32 	%r56, %r78, 5;
	mul.lo.s32 	%r82, %r77, %r56;
	add.s32 	%r57, %r78, 6;
	mul.lo.s32 	%r81, %r77, %r57;
	add.s32 	%r58, %r78, 7;
	mul.lo.s32 	%r80, %r77, %r58;
	mov.b64 	%rd155, 0;
	mov.u32 	%r87, %r5;
$L__BB0_7:
	.pragma "nounroll";
	cvt.rn.f32.u32 	%f1, %r79;
	ld.global.u64 	%rd8, [%rd1];
	cvta.to.global.u64 	%rd9, %rd8;
	mul.wide.u32 	%rd10, %r77, 8;
	add.s64 	%rd11, %rd9, %rd10;
	ld.global.u64 	%rd12, [%rd11];
	cvta.to.global.u64 	%rd13, %rd12;
	mul.wide.u32 	%rd14, %r78, 8;
	add.s64 	%rd15, %rd13, %rd14;
	ld.global.u64 	%rd16, [%rd15];
	cvta.to.global.u64 	%rd17, %rd16;
	add.s64 	%rd18, %rd17, %rd155;
	st.global.f32 	[%rd18], %f1;
	cvt.rn.f32.u32 	%f2, %r86;
	ld.global.u64 	%rd19, [%rd1];
	cvta.to.global.u64 	%rd20, %rd19;
	add.s64 	%rd21, %rd20, %rd10;
	ld.global.u64 	%rd22, [%rd21];
	cvta.to.global.u64 	%rd23, %rd22;
	add.s64 	%rd24, %rd23, %rd14;
	ld.global.u64 	%rd25, [%rd24];
	cvta.to.global.u64 	%rd26, %rd25;
	add.s64 	%rd27, %rd26, %rd155;
	st.global.f32 	[%rd27+4], %f2;
	cvt.rn.f32.u32 	%f3, %r85;
	ld.global.u64 	%rd28, [%rd1];
	cvta.to.global.u64 	%rd29, %rd28;
	add.s64 	%rd30, %rd29, %rd10;
	ld.global.u64 	%rd31, [%rd30];
	cvta.to.global.u64 	%rd32, %rd31;
	add.s64 	%rd33, %rd32, %rd14;
	ld.global.u64 	%rd34, [%rd33];
	cvta.to.global.u64 	%rd35, %rd34;
	add.s64 	%rd36, %rd35, %rd155;
	st.global.f32 	[%rd36+8], %f3;
	cvt.rn.f32.u32 	%f4, %r84;
	ld.global.u64 	%rd37, [%rd1];
	cvta.to.global.u64 	%rd38, %rd37;
	add.s64 	%rd39, %rd38, %rd10;
	ld.global.u64 	%rd40, [%rd39];
	cvta.to.global.u64 	%rd41, %rd40;
	add.s64 	%rd42, %rd41, %rd14;
	ld.global.u64 	%rd43, [%rd42];
	cvta.to.global.u64 	%rd44, %rd43;
	add.s64 	%rd45, %rd44, %rd155;
	st.global.f32 	[%rd45+12], %f4;
	cvt.rn.f32.u32 	%f5, %r83;
	ld.global.u64 	%rd46, [%rd1];
	cvta.to.global.u64 	%rd47, %rd46;
	add.s64 	%rd48, %rd47, %rd10;
	ld.global.u64 	%rd49, [%rd48];
	cvta.to.global.u64 	%rd50, %rd49;
	add.s64 	%rd51, %rd50, %rd14;
	ld.global.u64 	%rd52, [%rd51];
	cvta.to.global.u64 	%rd53, %rd52;
	add.s64 	%rd54, %rd53, %rd155;
	st.global.f32 	[%rd54+16], %f5;
	cvt.rn.f32.u32 	%f6, %r82;
	ld.global.u64 	%rd55, [%rd1];
	cvta.to.global.u64 	%rd56, %rd55;
	add.s64 	%rd57, %rd56, %rd10;
	ld.global.u64 	%rd58, [%rd57];
	cvta.to.global.u64 	%rd59, %rd58;
	add.s64 	%rd60, %rd59, %rd14;
	ld.global.u64 	%rd61, [%rd60];
	cvta.to.global.u64 	%rd62, %rd61;
	add.s64 	%rd63, %rd62, %rd155;
	st.global.f32 	[%rd63+20], %f6;
	cvt.rn.f32.u32 	%f7, %r81;
	ld.global.u64 	%rd64, [%rd1];
	cvta.to.global.u64 	%rd65, %rd64;
	add.s64 	%rd66, %rd65, %rd10;
	ld.global.u64 	%rd67, [%rd66];
	cvta.to.global.u64 	%rd68, %rd67;
	add.s64 	%rd69, %rd68, %rd14;
	ld.global.u64 	%rd70, [%rd69];
	cvta.to.global.u64 	%rd71, %rd70;
	add.s64 	%rd72, %rd71, %rd155;
	st.global.f32 	[%rd72+24], %f7;
	cvt.rn.f32.u32 	%f8, %r80;
	ld.global.u64 	%rd73, [%rd1];
	cvta.to.global.u64 	%rd74, %rd73;
	add.s64 	%rd75, %rd74, %rd10;
	ld.global.u64 	%rd76, [%rd75];
	cvta.to.global.u64 	%rd77, %rd76;
	add.s64 	%rd78, %rd77, %rd14;
	ld.global.u64 	%rd79, [%rd78];
	cvta.to.global.u64 	%rd80, %rd79;
	add.s64 	%rd81, %rd80, %rd155;
	st.global.f32 	[%rd81+28], %f8;
	add.s32 	%r87, %r87, 8;
	add.s64 	%rd155, %rd155, 32;
	shl.b32 	%r59, %r77, 3;
	add.s32 	%r86, %r86, %r59;
	add.s32 	%r85, %r85, %r59;
	add.s32 	%r84, %r84, %r59;
	add.s32 	%r83, %r83, %r59;
	add.s32 	%r82, %r82, %r59;
	add.s32 	%r81, %r81, %r59;
	add.s32 	%r80, %r80, %r59;
	add.s32 	%r79, %r79, %r59;
	setp.ne.s32 	%p4, %r87, 0;
	mov.u32 	%r89, %r3;
	@%p4 bra 	$L__BB0_7;
$L__BB0_8:
	setp.eq.s32 	%p5, %r1, 0;
	@%p5 bra 	$L__BB0_16;
	add.s32 	%r60, %r1, -1;
	setp.lt.u32 	%p6, %r60, 3;
	@%p6 bra 	$L__BB0_11;
	add.s32 	%r61, %r89, %r78;
	mul.lo.s32 	%r62, %r61, %r77;
	cvt.rn.f32.u32 	%f9, %r62;
	ld.global.u64 	%rd82, [%rd1];
	cvta.to.global.u64 	%rd83, %rd82;
	add.s64 	%rd85, %rd83, %rd144;
	ld.global.u64 	%rd86, [%rd85];
	cvta.to.global.u64 	%rd87, %rd86;
	mul.wide.u32 	%rd88, %r78, 8;
	add.s64 	%rd89, %rd87, %rd88;
	ld.global.u64 	%rd90, [%rd89];
	cvta.to.global.u64 	%rd91, %rd90;
	mul.wide.u32 	%rd92, %r89, 4;
	add.s64 	%rd93, %rd91, %rd92;
	st.global.f32 	[%rd93], %f9;
	add.s32 	%r63, %r62, %r77;
	cvt.rn.f32.u32 	%f10, %r63;
	ld.global.u64 	%rd94, [%rd1];
	cvta.to.global.u64 	%rd95, %rd94;
	add.s64 	%rd96, %rd95, %rd144;
	ld.global.u64 	%rd97, [%rd96];
	cvta.to.global.u64 	%rd98, %rd97;
	add.s64 	%rd99, %rd98, %rd88;
	ld.global.u64 	%rd100, [%rd99];
	cvta.to.global.u64 	%rd101, %rd100;
	add.s64 	%rd102, %rd101, %rd92;
	st.global.f32 	[%rd102+4], %f10;
	add.s32 	%r64, %r61, 2;
	mul.lo.s32 	%r65, %r64, %r77;
	cvt.rn.f32.u32 	%f11, %r65;
	ld.global.u64 	%rd103, [%rd1];
	cvta.to.global.u64 	%rd104, %rd103;
	add.s64 	%rd105, %rd104, %rd144;
	ld.global.u64 	%rd106, [%rd105];
	cvta.to.global.u64 	%rd107, %rd106;
	add.s64 	%rd108, %rd107, %rd88;
	ld.global.u64 	%rd109, [%rd108];
	cvta.to.global.u64 	%rd110, %rd109;
	add.s64 	%rd111, %rd110, %rd92;
	st.global.f32 	[%rd111+8], %f11;
	add.s32 	%r66, %r61, 3;
	mul.lo.s32 	%r67, %r66, %r77;
	cvt.rn.f32.u32 	%f12, %r67;
	ld.global.u64 	%rd112, [%rd1];
	cvta.to.global.u64 	%rd113, %rd112;
	add.s64 	%rd114, %rd113, %rd144;
	ld.global.u64 	%rd115, [%rd114];
	cvta.to.global.u64 	%rd116, %rd115;
	add.s64 	%rd117, %rd116, %rd88;
	ld.global.u64 	%rd118, [%rd117];
	cvta.to.global.u64 	%rd119, %rd118;
	add.s64 	%rd120, %rd119, %rd92;
	st.global.f32 	[%rd120+12], %f12;
	add.s32 	%r89, %r89, 4;
$L__BB0_11:
	setp.eq.s32 	%p7, %r2, 0;
	@%p7 bra 	$L__BB0_16;
	setp.eq.s32 	%p8, %r2, 1;
	@%p8 bra 	$L__BB0_14;
	add.s32 	%r68, %r89, %r78;
	mul.lo.s32 	%r69, %r68, %r77;
	cvt.rn.f32.u32 	%f13, %r69;
	ld.global.u64 	%rd121, [%rd1];
	cvta.to.global.u64 	%rd122, %rd121;
	add.s64 	%rd124, %rd122, %rd144;
	ld.global.u64 	%rd125, [%rd124];
	cvta.to.global.u64 	%rd126, %rd125;
	mul.wide.u32 	%rd127, %r78, 8;
	add.s64 	%rd128, %rd126, %rd127;
	ld.global.u64 	%rd129, [%rd128];
	cvta.to.global.u64 	%rd130, %rd129;
	mul.wide.u32 	%rd131, %r89, 4;
	add.s64 	%rd132, %rd130, %rd131;
	st.global.f32 	[%rd132], %f13;
	add.s32 	%r70, %r69, %r77;
	cvt.rn.f32.u32 	%f14, %r70;
	ld.global.u64 	%rd133, [%rd1];
	cvta.to.global.u64 	%rd134, %rd133;
	add.s64 	%rd135, %rd134, %rd144;
	ld.global.u64 	%rd136, [%rd135];
	cvta.to.global.u64 	%rd137, %rd136;
	add.s64 	%rd138, %rd137, %rd127;
	ld.global.u64 	%rd139, [%rd138];
	cvta.to.global.u64 	%rd140, %rd139;
	add.s64 	%rd141, %rd140, %rd131;
	st.global.f32 	[%rd141+4], %f14;
	add.s32 	%r89, %r89, 2;
$L__BB0_14:
	setp.eq.s32 	%p9, %r4, 0;
	@%p9 bra 	$L__BB0_16;
	add.s32 	%r71, %r89, %r78;
	mul.lo.s32 	%r72, %r71, %r77;
	cvt.rn.f32.u32 	%f15, %r72;
	ld.global.u64 	%rd142, [%rd1];
	cvta.to.global.u64 	%rd143, %rd142;
	add.s64 	%rd145, %rd143, %rd144;
	ld.global.u64 	%rd146, [%rd145];
	cvta.to.global.u64 	%rd147, %rd146;
	mul.wide.u32 	%rd148, %r78, 8;
	add.s64 	%rd149, %rd147, %rd148;
	ld.global.u64 	%rd150, [%rd149];
	cvta.to.global.u64 	%rd151, %rd150;
	mul.wide.u32 	%rd152, %r89, 4;
	add.s64 	%rd153, %rd151, %rd152;
	st.global.f32 	[%rd153], %f15;
$L__BB0_16:
	add.s32 	%r78, %r78, 1;
	setp.ne.s32 	%p10, %r78, %r45;
	@%p10 bra 	$L__BB0_5;
	ld.param.u32 	%r75, [_Z11fill_matrixIfEvPPPPT_iiii_param_2];
	add.s32 	%r77, %r77, 1;
	setp.ne.s32 	%p11, %r77, %r75;
	@%p11 bra 	$L__BB0_4;
	ld.param.u32 	%r73, [_Z11fill_matrixIfEvPPPPT_iiii_param_1];
	add.s32 	%r76, %r76, 1;
	setp.ne.s32 	%p12, %r76, %r73;
	@%p12 bra 	$L__BB0_3;
$L__BB0_19:
	ret;

}
	// .globl	_Z11fill_kernelIfEvPPPPT_iiii
.visible .entry _Z11fill_kernelIfEvPPPPT_iiii(
	.param .u64 .ptr .align 1 _Z11fill_kernelIfEvPPPPT_iiii_param_0,
	.param .u32 _Z11fill_kernelIfEvPPPPT_iiii_param_1,
	.param .u32 _Z11fill_kernelIfEvPPPPT_iiii_param_2,
	.param .u32 _Z11fill_kernelIfEvPPPPT_iiii_param_3,
	.param .u32 _Z11fill_kernelIfEvPPPPT_iiii_param_4
)
{
	.reg .pred 	%p<14>;
	.reg .b32 	%r<92>;
	.reg .b32 	%f<16>;
	.reg .b64 	%rd<156>;

	ld.param.u32 	%r43, [_Z11fill_kernelIfEvPPPPT_iiii_param_1];
	ld.param.u32 	%r45, [_Z11fill_kernelIfEvPPPPT_iiii_param_3];
	ld.param.u32 	%r46, [_Z11fill_kernelIfEvPPPPT_iiii_param_4];
	setp.lt.s32 	%p1, %r43, 1;
	@%p1 bra 	$L__BB1_19;
	ld.param.u32 	%r75, [_Z11fill_kernelIfEvPPPPT_iiii_param_2];
	min.s32 	%r47, %r75, %r45;
	min.s32 	%r48, %r47, %r46;
	setp.lt.s32 	%p2, %r48, 1;
	@%p2 bra 	$L__BB1_19;
	and.b32  	%r1, %r46, 7;
	and.b32  	%r2, %r46, 3;
	and.b32  	%r3, %r46, 2147483640;
	neg.s32 	%r4, %r3;
	mov.b32 	%r77, 0;
$L__BB1_3:
	ld.param.u64 	%rd154, [_Z11fill_kernelIfEvPPPPT_iiii_param_0];
	cvta.to.global.u64 	%rd5, %rd154;
	mul.wide.u32 	%rd6, %r77, 8;
	add.s64 	%rd1, %rd5, %rd6;
	mov.b32 	%r78, 0;
$L__BB1_4:
	add.s32 	%r7, %r78, %r77;
	mov.b32 	%r79, 0;
	mul.wide.u32 	%rd144, %r78, 8;
$L__BB1_5:
	setp.lt.u32 	%p3, %r46, 8;
	mov.b32 	%r90, 0;
	@%p3 bra 	$L__BB1_8;
	add.s32 	%r53, %r79, 2;
	mul.lo.s32 	%r87, %r7, %r53;
	add.s32 	%r54, %r79, 3;
	mul.lo.s32 	%r86, %r7, %r54;
	add.s32 	%r55, %r79, 4;
	mul.lo.s32 	%r85, %r7, %r55;
	add.s32 	%r56, %r79, 5;
	mul.lo.s32 	%r84, %r7, %r56;
	add.s32 	%r57, %r79, 6;
	mul.lo.s32 	%r83, %r7, %r57;
	add.s32 	%r58, %r79, 7;
	mul.lo.s32 	%r82, %r7, %r58;
	mul.lo.s32 	%r80, %r7, %r79;
	add.s32 	%r81, %r7, %r80;
	mov.b64 	%rd155, 0;
	mov.u32 	%r88, %r4;
$L__BB1_7:
	.pragma "nounroll";
	cvt.rn.f32.u32 	%f1, %r80;
	ld.global.u64 	%rd8, [%rd1];
	cvta.to.global.u64 	%rd9, %rd8;
	mul.wide.u32 	%rd10, %r78, 8;
	add.s64 	%rd11, %rd9, %rd10;
	ld.global.u64 	%rd12, [%rd11];
	cvta.to.global.u64 	%rd13, %rd12;
	mul.wide.u32 	%rd14, %r79, 8;
	add.s64 	%rd15, %rd13, %rd14;
	ld.global.u64 	%rd16, [%rd15];
	cvta.to.global.u64 	%rd17, %rd16;
	add.s64 	%rd18, %rd17, %rd155;
	st.global.f32 	[%rd18], %f1;
	cvt.rn.f32.u32 	%f2, %r81;
	ld.global.u64 	%rd19, [%rd1];
	cvta.to.global.u64 	%rd20, %rd19;
	add.s64 	%rd21, %rd20, %rd10;
	ld.global.u64 	%rd22, [%rd21];
	cvta.to.global.u64 	%rd23, %rd22;
	add.s64 	%rd24, %rd23, %rd14;
	ld.global.u64 	%rd25, [%rd24];
	cvta.to.global.u64 	%rd26, %rd25;
	add.s64 	%rd27, %rd26, %rd155;
	st.global.f32 	[%rd27+4], %f2;
	cvt.rn.f32.u32 	%f3, %r87;
	ld.global.u64 	%rd28, [%rd1];
	cvta.to.global.u64 	%rd29, %rd28;
	add.s64 	%rd30, %rd29, %rd10;
	ld.global.u64 	%rd31, [%rd30];
	cvta.to.global.u64 	%rd32, %rd31;
	add.s64 	%rd33, %rd32, %rd14;
	ld.global.u64 	%rd34, [%rd33];
	cvta.to.global.u64 	%rd35, %rd34;
	add.s64 	%rd36, %rd35, %rd155;
	st.global.f32 	[%rd36+8], %f3;
	cvt.rn.f32.u32 	%f4, %r86;
	ld.global.u64 	%rd37, [%rd1];
	cvta.to.global.u64 	%rd38, %rd37;
	add.s64 	%rd39, %rd38, %rd10;
	ld.global.u64 	%rd40, [%rd39];
	cvta.to.global.u64 	%rd41, %rd40;
	add.s64 	%rd42, %rd41, %rd14;
	ld.global.u64 	%rd43, [%rd42];
	cvta.to.global.u64 	%rd44, %rd43;
	add.s64 	%rd45, %rd44, %rd155;
	st.global.f32 	[%rd45+12], %f4;
	cvt.rn.f32.u32 	%f5, %r85;
	ld.global.u64 	%rd46, [%rd1];
	cvta.to.global.u64 	%rd47, %rd46;
	add.s64 	%rd48, %rd47, %rd10;
	ld.global.u64 	%rd49, [%rd48];
	cvta.to.global.u64 	%rd50, %rd49;
	add.s64 	%rd51, %rd50, %rd14;
	ld.global.u64 	%rd52, [%rd51];
	cvta.to.global.u64 	%rd53, %rd52;
	add.s64 	%rd54, %rd53, %rd155;
	st.global.f32 	[%rd54+16], %f5;
	cvt.rn.f32.u32 	%f6, %r84;
	ld.global.u64 	%rd55, [%rd1];
	cvta.to.global.u64 	%rd56, %rd55;
	add.s64 	%rd57, %rd56, %rd10;
	ld.global.u64 	%rd58, [%rd57];
	cvta.to.global.u64 	%rd59, %rd58;
	add.s64 	%rd60, %rd59, %rd14;
	ld.global.u64 	%rd61, [%rd60];
	cvta.to.global.u64 	%rd62, %rd61;
	add.s64 	%rd63, %rd62, %rd155;
	st.global.f32 	[%rd63+20], %f6;
	cvt.rn.f32.u32 	%f7, %r83;
	ld.global.u64 	%rd64, [%rd1];
	cvta.to.global.u64 	%rd65, %rd64;
	add.s64 	%rd66, %rd65, %rd10;
	ld.global.u64 	%rd67, [%rd66];
	cvta.to.global.u64 	%rd68, %rd67;
	add.s64 	%rd69, %rd68, %rd14;
	ld.global.u64 	%rd70, [%rd69];
	cvta.to.global.u64 	%rd71, %rd70;
	add.s64 	%rd72, %rd71, %rd155;
	st.global.f32 	[%rd72+24], %f7;
	cvt.rn.f32.u32 	%f8, %r82;
	ld.global.u64 	%rd73, [%rd1];
	cvta.to.global.u64 	%rd74, %rd73;
	add.s64 	%rd75, %rd74, %rd10;
	ld.global.u64 	%rd76, [%rd75];
	cvta.to.global.u64 	%rd77, %rd76;
	add.s64 	%rd78, %rd77, %rd14;
	ld.global.u64 	%rd79, [%rd78];
	cvta.to.global.u64 	%rd80, %rd79;
	add.s64 	%rd81, %rd80, %rd155;
	st.global.f32 	[%rd81+28], %f8;
	add.s32 	%r88, %r88, 8;
	add.s64 	%rd155, %rd155, 32;
	shl.b32 	%r59, %r7, 3;
	add.s32 	%r87, %r87, %r59;
	add.s32 	%r86, %r86, %r59;
	add.s32 	%r85, %r85, %r59;
	add.s32 	%r84, %r84, %r59;
	add.s32 	%r83, %r83, %r59;
	add.s32 	%r82, %r82, %r59;
	add.s32 	%r81, %r81, %r59;
	add.s32 	%r80, %r80, %r59;
	setp.ne.s32 	%p4, %r88, 0;
	mov.u32 	%r90, %r3;
	@%p4 bra 	$L__BB1_7;
$L__BB1_8:
	setp.eq.s32 	%p5, %r1, 0;
	@%p5 bra 	$L__BB1_16;
	add.s32 	%r60, %r1, -1;
	setp.lt.u32 	%p6, %r60, 3;
	@%p6 bra 	$L__BB1_11;
	add.s32 	%r61, %r90, %r79;
	mul.lo.s32 	%r62, %r61, %r7;
	cvt.rn.f32.u32 	%f9, %r62;
	ld.global.u64 	%rd82, [%rd1];
	cvta.to.global.u64 	%rd83, %rd82;
	add.s64 	%rd85, %rd83, %rd144;
	ld.global.u64 	%rd86, [%rd85];
	cvta.to.global.u64 	%rd87, %rd86;
	mul.wide.u32 	%rd88, %r79, 8;
	add.s64 	%rd89, %rd87, %rd88;
	ld.global.u64 	%rd90, [%rd89];
	cvta.to.global.u64 	%rd91, %rd90;
	mul.wide.u32 	%rd92, %r90, 4;
	add.s64 	%rd93, %rd91, %rd92;
	st.global.f32 	[%rd93], %f9;
	add.s32 	%r63, %r62, %r7;
	cvt.rn.f32.u32 	%f10, %r63;
	ld.global.u64 	%rd94, [%rd1];
	cvta.to.global.u64 	%rd95, %rd94;
	add.s64 	%rd96, %rd95, %rd144;
	ld.global.u64 	%rd97, [%rd96];
	cvta.to.global.u64 	%rd98, %rd97;
	add.s64 	%rd99, %rd98, %rd88;
	ld.global.u64 	%rd100, [%rd99];
	cvta.to.global.u64 	%rd101, %rd100;
	add.s64 	%rd102, %rd101, %rd92;
	st.global.f32 	[%rd102+4], %f10;
	add.s32 	%r64, %r61, 2;
	mul.lo.s32 	%r65, %r64, %r7;
	cvt.rn.f32.u32 	%f11, %r65;
	ld.global.u64 	%rd103, [%rd1];
	cvta.to.global.u64 	%rd104, %rd103;
	add.s64 	%rd105, %rd104, %rd144;
	ld.global.u64 	%rd106, [%rd105];
	cvta.to.global.u64 	%rd107, %rd106;
	add.s64 	%rd108, %rd107, %rd88;
	ld.global.u64 	%rd109, [%rd108];
	cvta.to.global.u64 	%rd110, %rd109;
	add.s64 	%rd111, %rd110, %rd92;
	st.global.f32 	[%rd111+8], %f11;
	add.s32 	%r66, %r61, 3;
	mul.lo.s32 	%r67, %r66, %r7;
	cvt.rn.f32.u32 	%f12, %r67;
	ld.global.u64 	%rd112, [%rd1];
	cvta.to.global.u64 	%rd113, %rd112;
	add.s64 	%rd114, %rd113, %rd144;
	ld.global.u64 	%rd115, [%rd114];
	cvta.to.global.u64 	%rd116, %rd115;
	add.s64 	%rd117, %rd116, %rd88;
	ld.global.u64 	%rd118, [%rd117];
	cvta.to.global.u64 	%rd119, %rd118;
	add.s64 	%rd120, %rd119, %rd92;
	st.global.f32 	[%rd120+12], %f12;
	add.s32 	%r90, %r90, 4;
$L__BB1_11:
	setp.eq.s32 	%p7, %r2, 0;
	@%p7 bra 	$L__BB1_16;
	setp.eq.s32 	%p8, %r2, 1;
	@%p8 bra 	$L__BB1_14;
	add.s32 	%r68, %r90, %r79;
	mul.lo.s32 	%r69, %r68, %r7;
	cvt.rn.f32.u32 	%f13, %r69;
	ld.global.u64 	%rd121, [%rd1];
	cvta.to.global.u64 	%rd122, %rd121;
	add.s64 	%rd124, %rd122, %rd144;
	ld.global.u64 	%rd125, [%rd124];
	cvta.to.global.u64 	%rd126, %rd125;
	mul.wide.u32 	%rd127, %r79, 8;
	add.s64 	%rd128, %rd126, %rd127;
	ld.global.u64 	%rd129, [%rd128];
	cvta.to.global.u64 	%rd130, %rd129;
	mul.wide.u32 	%rd131, %r90, 4;
	add.s64 	%rd132, %rd130, %rd131;
	st.global.f32 	[%rd132], %f13;
	add.s32 	%r70, %r69, %r7;
	cvt.rn.f32.u32 	%f14, %r70;
	ld.global.u64 	%rd133, [%rd1];
	cvta.to.global.u64 	%rd134, %rd133;
	add.s64 	%rd135, %rd134, %rd144;
	ld.global.u64 	%rd136, [%rd135];
	cvta.to.global.u64 	%rd137, %rd136;
	add.s64 	%rd138, %rd137, %rd127;
	ld.global.u64 	%rd139, [%rd138];
	cvta.to.global.u64 	%rd140, %rd139;
	add.s64 	%rd141, %rd140, %rd131;
	st.global.f32 	[%rd141+4], %f14;
	add.s32 	%r90, %r90, 2;
$L__BB1_14:
	and.b32  	%r71, %r46, 1;
	setp.eq.b32 	%p9, %r71, 1;
	not.pred 	%p10, %p9;
	@%p10 bra 	$L__BB1_16;
	add.s32 	%r72, %r90, %r79;
	mul.lo.s32 	%r73, %r72, %r7;
	cvt.rn.f32.u32 	%f15, %r73;
	ld.global.u64 	%rd142, [%rd1];
	cvta.to.global.u64 	%rd143, %rd142;
	add.s64 	%rd145, %rd143, %rd144;
	ld.global.u64 	%rd146, [%rd145];
	cvta.to.global.u64 	%rd147, %rd146;
	mul.wide.u32 	%rd148, %r79, 8;
	add.s64 	%rd149, %rd147, %rd148;
	ld.global.u64 	%rd150, [%rd149];
	cvta.to.global.u64 	%rd151, %rd150;
	mul.wide.u32 	%rd152, %r90, 4;
	add.s64 	%rd153, %rd151, %rd152;
	st.global.f32 	[%rd153], %f15;
$L__BB1_16:
	add.s32 	%r79, %r79, 1;
	setp.ne.s32 	%p11, %r79, %r45;
	@%p11 bra 	$L__BB1_5;
	ld.param.u32 	%r76, [_Z11fill_kernelIfEvPPPPT_iiii_param_2];
	add.s32 	%r78, %r78, 1;
	setp.ne.s32 	%p12, %r78, %r76;
	@%p12 bra 	$L__BB1_4;
	ld.param.u32 	%r74, [_Z11fill_kernelIfEvPPPPT_iiii_param_1];
	add.s32 	%r77, %r77, 1;
	setp.ne.s32 	%p13, %r77, %r74;
	@%p13 bra 	$L__BB1_3;
$L__BB1_19:
	ret;

}
	// .globl	_Z6conv2dIfEviiiiiiPPPPT_PPPPfS4_
.visible .entry _Z6conv2dIfEviiiiiiPPPPT_PPPPfS4_(
	.param .u32 _Z6conv2dIfEviiiiiiPPPPT_PPPPfS4__param_0,
	.param .u32 _Z6conv2dIfEviiiiiiPPPPT_PPPPfS4__param_1,
	.param .u32 _Z6conv2dIfEviiiiiiPPPPT_PPPPfS4__param_2,
	.param .u32 _Z6conv2dIfEviiiiiiPPPPT_PPPPfS4__param_3,
	.param .u32 _Z6conv2dIfEviiiiiiPPPPT_PPPPfS4__param_4,
	.param .u32 _Z6conv2dIfEviiiiiiPPPPT_PPPPfS4__param_5,
	.param .u64 .ptr .align 1 _Z6conv2dIfEviiiiiiPPPPT_PPPPfS4__param_6,
	.param .u64 .ptr .align 1 _Z6conv2dIfEviiiiiiPPPPT_PPPPfS4__param_7,
	.param .u64 .ptr .align 1 _Z6conv2dIfEviiiiiiPPPPT_PPPPfS4__param_8
)
{
	.reg .pred 	%p<21>;
	.reg .b32 	%r<94>;
	.reg .b32 	%f<29>;
	.reg .b64 	%rd<255>;

	ld.param.u32 	%r48, [_Z6conv2dIfEviiiiiiPPPPT_PPPPfS4__param_0];
	ld.param.u32 	%r50, [_Z6conv2dIfEviiiiiiPPPPT_PPPPfS4__param_2];
	ld.param.u32 	%r51, [_Z6conv2dIfEviiiiiiPPPPT_PPPPfS4__param_3];
	ld.param.u32 	%r52, [_Z6conv2dIfEviiiiiiPPPPT_PPPPfS4__param_4];
	ld.param.u32 	%r53, [_Z6conv2dIfEviiiiiiPPPPT_PPPPfS4__param_5];
	ld.param.u64 	%rd5, [_Z6conv2dIfEviiiiiiPPPPT_PPPPfS4__param_6];
	ld.param.u64 	%rd6, [_Z6conv2dIfEviiiiiiPPPPT_PPPPfS4__param_8];
	cvta.to.global.u64 	%rd1, %rd6;
	cvta.to.global.u64 	%rd2, %rd5;
	shr.u32 	%r54, %r52, 31;
	add.s32 	%r55, %r52, %r54;
	shr.s32 	%r1, %r55, 1;
	setp.lt.s32 	%p1, %r48, 1;
	@%p1 bra 	$L__BB2_34;
	ld.param.u32 	%r79, [_Z6conv2dIfEviiiiiiPPPPT_PPPPfS4__param_1];
	min.s32 	%r56, %r79, %r50;
	min.s32 	%r57, %r56, %r51;
	min.s32 	%r58, %r57, %r53;
	min.s32 	%r59, %r58, %r52;
	setp.lt.s32 	%p2, %r59, 1;
	@%p2 bra 	$L__BB2_34;
	and.b32  	%r2, %r52, 3;
	and.b32  	%r3, %r52, 2147483644;
	and.b32  	%r4, %r52, 1;
	neg.s32 	%r5, %r3;
	sub.s32 	%r61, %r1, %r52;
	add.s32 	%r6, %r61, 4;
	shr.u32 	%r62, %r53, 31;
	add.s32 	%r63, %r53, %r62;
	shr.s32 	%r7, %r63, 1;
	mov.b32 	%r81, 0;
$L__BB2_3:
	ld.param.u64 	%rd254, [_Z6conv2dIfEviiiiiiPPPPT_PPPPfS4__param_7];
	cvta.to.global.u64 	%rd7, %rd254;
	mul.wide.u32 	%rd8, %r81, 8;
	add.s64 	%rd3, %rd7, %rd8;
	mov.b32 	%r82, 0;
$L__BB2_4:
	mov.b32 	%r83, 0;
	mul.wide.u32 	%rd221, %r82, 8;
$L__BB2_5:
	mov.b32 	%r84, 0;
	mul.wide.u32 	%rd248, %r83, 8;
$L__BB2_6:
	mov.b32 	%r85, 0;
	mul.wide.u32 	%rd252, %r84, 4;
	add.s32 	%r42, %r6, %r84;
$L__BB2_7:
	not.b32 	%r68, %r85;
	add.s32 	%r13, %r53, %r68;
	sub.s32 	%r69, %r7, %r13;
	add.s32 	%r14, %r69, %r83;
	setp.lt.u32 	%p3, %r14, %r50;
	@%p3 bra 	$L__BB2_8;
	bra.uni 	$L__BB2_29;
$L__BB2_8:
	setp.lt.u32 	%p4, %r52, 4;
	mov.b32 	%r93, 0;
	@%p4 bra 	$L__BB2_19;
	add.s32 	%r87, %r52, -1;
	add.s32 	%r90, %r52, -3;
	add.s32 	%r89, %r52, -2;
	add.s32 	%r91, %r52, -4;
	mul.wide.u32 	%rd15, %r14, 8;
	mov.u32 	%r86, %r42;
	mov.u32 	%r88, %r5;
$L__BB2_10:
	.pragma "nounroll";
	add.s32 	%r21, %r86, -2;
	add.s32 	%r22, %r86, -3;
	setp.ge.u32 	%p5, %r22, %r51;
	@%p5 bra 	$L__BB2_12;
	ld.global.u64 	%rd9, [%rd2];
	cvta.to.global.u64 	%rd10, %rd9;
	add.s64 	%rd12, %rd10, %rd221;
	ld.global.u64 	%rd13, [%rd12];
	cvta.to.global.u64 	%rd14, %rd13;
	add.s64 	%rd16, %rd14, %rd15;
	ld.global.u64 	%rd17, [%rd16];
	cvta.to.global.u64 	%rd18, %rd17;
	mul.wide.u32 	%rd19, %r22, 4;
	add.s64 	%rd20, %rd18, %rd19;
	ld.global.f32 	%f1, [%rd20];
	ld.global.u64 	%rd21, [%rd3];
	cvta.to.global.u64 	%rd22, %rd21;
	add.s64 	%rd23, %rd22, %rd221;
	ld.global.u64 	%rd24, [%rd23];
	cvta.to.global.u64 	%rd25, %rd24;
	mul.wide.s32 	%rd26, %r13, 8;
	add.s64 	%rd27, %rd25, %rd26;
	ld.global.u64 	%rd28, [%rd27];
	cvta.to.global.u64 	%rd29, %rd28;
	mul.wide.s32 	%rd30, %r87, 4;
	add.s64 	%rd31, %rd29, %rd30;
	ld.global.f32 	%f2, [%rd31];
	ld.global.u64 	%rd32, [%rd1];
	cvta.to.global.u64 	%rd33, %rd32;
	mul.wide.u32 	%rd34, %r81, 8;
	add.s64 	%rd35, %rd33, %rd34;
	ld.global.u64 	%rd36, [%rd35];
	cvta.to.global.u64 	%rd37, %rd36;
	mul.wide.u32 	%rd38, %r83, 8;
	add.s64 	%rd39, %rd37, %rd38;
	ld.global.u64 	%rd40, [%rd39];
	cvta.to.global.u64 	%rd41, %rd40;
	mul.wide.u32 	%rd42, %r84, 4;
	add.s64 	%rd43, %rd41, %rd42;
	ld.global.f32 	%f3, [%rd43];
	fma.rn.f32 	%f4, %f1, %f2, %f3;
	st.global.f32 	[%rd43], %f4;
$L__BB2_12:
	setp.ge.u32 	%p6, %r21, %r51;
	@%p6 bra 	$L__BB2_14;
	ld.global.u64 	%rd44, [%rd2];
	cvta.to.global.u64 	%rd45, %rd44;
	mul.wide.u32 	%rd46, %r82, 8;
	add.s64 	%rd47, %rd45, %rd46;
	ld.global.u64 	%rd48, [%rd47];
	cvta.to.global.u64 	%rd49, %rd48;
	mul.wide.u32 	%rd50, %r14, 8;
	add.s64 	%rd51, %rd49, %rd50;
	ld.global.u64 	%rd52, [%rd51];
	cvta.to.global.u64 	%rd53, %rd52;
	mul.wide.u32 	%rd54, %r21, 4;
	add.s64 	%rd55, %rd53, %rd54;
	ld.global.f32 	%f5, [%rd55];
	ld.global.u64 	%rd56, [%rd3];
	cvta.to.global.u64 	%rd57, %rd56;
	add.s64 	%rd58, %rd57, %rd46;
	ld.global.u64 	%rd59, [%rd58];
	cvta.to.global.u64 	%rd60, %rd59;
	mul.wide.s32 	%rd61, %r13, 8;
	add.s64 	%rd62, %rd60, %rd61;
	ld.global.u64 	%rd63, [%rd62];
	cvta.to.global.u64 	%rd64, %rd63;
	mul.wide.s32 	%rd65, %r89, 4;
	add.s64 	%rd66, %rd64, %rd65;
	ld.global.f32 	%f6, [%rd66];
	ld.global.u64 	%rd67, [%rd1];
	cvta.to.global.u64 	%rd68, %rd67;
	mul.wide.u32 	%rd69, %r81, 8;
	add.s64 	%rd70, %rd68, %rd69;
	ld.global.u64 	%rd71, [%rd70];
	cvta.to.global.u64 	%rd72, %rd71;
	mul.wide.u32 	%rd73, %r83, 8;
	add.s64 	%rd74, %rd72, %rd73;
	ld.global.u64 	%rd75, [%rd74];
	cvta.to.global.u64 	%rd76, %rd75;
	mul.wide.u32 	%rd77, %r84, 4;
	add.s64 	%rd78, %rd76, %rd77;
	ld.global.f32 	%f7, [%rd78];
	fma.rn.f32 	%f8, %f5, %f6, %f7;
	st.global.f32 	[%rd78], %f8;
$L__BB2_14:
	add.s32 	%r23, %r21, 1;
	setp.ge.u32 	%p7, %r23, %r51;
	@%p7 bra 	$L__BB2_16;
	ld.global.u64 	%rd79, [%rd2];
	cvta.to.global.u64 	%rd80, %rd79;
	mul.wide.u32 	%rd81, %r82, 8;
	add.s64 	%rd82, %rd80, %rd81;
	ld.global.u64 	%rd83, [%rd82];
	cvta.to.global.u64 	%rd84, %rd83;
	mul.wide.u32 	%rd85, %r14, 8;
	add.s64 	%rd86, %rd84, %rd85;
	ld.global.u64 	%rd87, [%rd86];
	cvta.to.global.u64 	%rd88, %rd87;
	mul.wide.u32 	%rd89, %r23, 4;
	add.s64 	%rd90, %rd88, %rd89;
	ld.global.f32 	%f9, [%rd90];
	ld.global.u64 	%rd91, [%rd3];
	cvta.to.global.u64 	%rd92, %rd91;
	add.s64 	%rd93, %rd92, %rd81;
	ld.global.u64 	%rd94, [%rd93];
	cvta.to.global.u64 	%rd95, %rd94;
	mul.wide.s32 	%rd96, %r13, 8;
	add.s64 	%rd97, %rd95, %rd96;
	ld.global.u64 	%rd98, [%rd97];
	cvta.to.global.u64 	%rd99, %rd98;
	mul.wide.s32 	%rd100, %r90, 4;
	add.s64 	%rd101, %rd99, %rd100;
	ld.global.f32 	%f10, [%rd101];
	ld.global.u64 	%rd102, [%rd1];
	cvta.to.global.u64 	%rd103, %rd102;
	mul.wide.u32 	%rd104, %r81, 8;
	add.s64 	%rd105, %rd103, %rd104;
	ld.global.u64 	%rd106, [%rd105];
	cvta.to.global.u64 	%rd107, %rd106;
	mul.wide.u32 	%rd108, %r83, 8;
	add.s64 	%rd109, %rd107, %rd108;
	ld.global.u64 	%rd110, [%rd109];
	cvta.to.global.u64 	%rd111, %rd110;
	mul.wide.u32 	%rd112, %r84, 4;
	add.s64 	%rd113, %rd111, %rd112;
	ld.global.f32 	%f11, [%rd113];
	fma.rn.f32 	%f12, %f9, %f10, %f11;
	st.global.f32 	[%rd113], %f12;
$L__BB2_16:
	setp.ge.u32 	%p8, %r86, %r51;
	@%p8 bra 	$L__BB2_18;
	ld.global.u64 	%rd114, [%rd2];
	cvta.to.global.u64 	%rd115, %rd114;
	mul.wide.u32 	%rd116, %r82, 8;
	add.s64 	%rd117, %rd115, %rd116;
	ld.global.u64 	%rd118, [%rd117];
	cvta.to.global.u64 	%rd119, %rd118;
	mul.wide.u32 	%rd120, %r14, 8;
	add.s64 	%rd121, %rd119, %rd120;
	ld.global.u64 	%rd122, [%rd121];
	cvta.to.global.u64 	%rd123, %rd122;
	mul.wide.u32 	%rd124, %r86, 4;
	add.s64 	%rd125, %rd123, %rd124;
	ld.global.f32 	%f13, [%rd125];
	ld.global.u64 	%rd126, [%rd3];
	cvta.to.global.u64 	%rd127, %rd126;
	add.s64 	%rd128, %rd127, %rd116;
	ld.global.u64 	%rd129, [%rd128];
	cvta.to.global.u64 	%rd130, %rd129;
	mul.wide.s32 	%rd131, %r13, 8;
	add.s64 	%rd132, %rd130, %rd131;
	ld.global.u64 	%rd133, [%rd132];
	cvta.to.global.u64 	%rd134, %rd133;
	mul.wide.s32 	%rd135, %r91, 4;
	add.s64 	%rd136, %rd134, %rd135;
	ld.global.f32 	%f14, [%rd136];
	ld.global.u64 	%rd137, [%rd1];
	cvta.to.global.u64 	%rd138, %rd137;
	mul.wide.u32 	%rd139, %r81, 8;
	add.s64 	%rd140, %rd138, %rd139;
	ld.global.u64 	%rd141, [%rd140];
	cvta.to.global.u64 	%rd142, %rd141;
	mul.wide.u32 	%rd143, %r83, 8;
	add.s64 	%rd144, %rd142, %rd143;
	ld.global.u64 	%rd145, [%rd144];
	cvta.to.global.u64 	%rd146, %rd145;
	mul.wide.u32 	%rd147, %r84, 4;
	add.s64 	%rd148, %rd146, %rd147;
	ld.global.f32 	%f15, [%rd148];
	fma.rn.f32 	%f16, %f13, %f14, %f15;
	st.global.f32 	[%rd148], %f16;
$L__BB2_18:
	add.s32 	%r91, %r91, -4;
	add.s32 	%r90, %r90, -4;
	add.s32 	%r89, %r89, -4;
	add.s32 	%r88, %r88, 4;
	add.s32 	%r87, %r87, -4;
	add.s32 	%r86, %r86, 4;
	setp.ne.s32 	%p9, %r88, 0;
	mov.u32 	%r93, %r3;
	@%p9 bra 	$L__BB2_10;
$L__BB2_19:
	setp.eq.s32 	%p10, %r2, 0;
	@%p10 bra 	$L__BB2_29;
	setp.eq.s32 	%p11, %r2, 1;
	@%p11 bra 	$L__BB2_26;
	not.b32 	%r72, %r93;
	add.s32 	%r31, %r52, %r72;
	sub.s32 	%r73, %r1, %r31;
	add.s32 	%r32, %r73, %r84;
	setp.ge.u32 	%p12, %r32, %r51;
	@%p12 bra 	$L__BB2_23;
	ld.global.u64 	%rd149, [%rd2];
	cvta.to.global.u64 	%rd150, %rd149;
	add.s64 	%rd152, %rd150, %rd221;
	ld.global.u64 	%rd153, [%rd152];
	cvta.to.global.u64 	%rd154, %rd153;
	mul.wide.u32 	%rd155, %r14, 8;
	add.s64 	%rd156, %rd154, %rd155;
	ld.global.u64 	%rd157, [%rd156];
	cvta.to.global.u64 	%rd158, %rd157;
	mul.wide.u32 	%rd159, %r32, 4;
	add.s64 	%rd160, %rd158, %rd159;
	ld.global.f32 	%f17, [%rd160];
	ld.global.u64 	%rd161, [%rd3];
	cvta.to.global.u64 	%rd162, %rd161;
	add.s64 	%rd163, %rd162, %rd221;
	ld.global.u64 	%rd164, [%rd163];
	cvta.to.global.u64 	%rd165, %rd164;
	mul.wide.s32 	%rd166, %r13, 8;
	add.s64 	%rd167, %rd165, %rd166;
	ld.global.u64 	%rd168, [%rd167];
	cvta.to.global.u64 	%rd169, %rd168;
	mul.wide.s32 	%rd170, %r31, 4;
	add.s64 	%rd171, %rd169, %rd170;
	ld.global.f32 	%f18, [%rd171];
	ld.global.u64 	%rd172, [%rd1];
	cvta.to.global.u64 	%rd173, %rd172;
	add.s64 	%rd175, %rd173, %rd8;
	ld.global.u64 	%rd176, [%rd175];
	cvta.to.global.u64 	%rd177, %rd176;
	add.s64 	%rd179, %rd177, %rd248;
	ld.global.u64 	%rd180, [%rd179];
	cvta.to.global.u64 	%rd181, %rd180;
	add.s64 	%rd183, %rd181, %rd252;
	ld.global.f32 	%f19, [%rd183];
	fma.rn.f32 	%f20, %f17, %f18, %f19;
	st.global.f32 	[%rd183], %f20;
$L__BB2_23:
	add.s32 	%r33, %r32, 1;
	setp.ge.u32 	%p13, %r33, %r51;
	@%p13 bra 	$L__BB2_25;
	sub.s32 	%r74, %r52, %r93;
	add.s32 	%r75, %r74, -2;
	ld.global.u64 	%rd184, [%rd2];
	cvta.to.global.u64 	%rd185, %rd184;
	add.s64 	%rd187, %rd185, %rd221;
	ld.global.u64 	%rd188, [%rd187];
	cvta.to.global.u64 	%rd189, %rd188;
	mul.wide.u32 	%rd190, %r14, 8;
	add.s64 	%rd191, %rd189, %rd190;
	ld.global.u64 	%rd192, [%rd191];
	cvta.to.global.u64 	%rd193, %rd192;
	mul.wide.u32 	%rd194, %r33, 4;
	add.s64 	%rd195, %rd193, %rd194;
	ld.global.f32 	%f21, [%rd195];
	ld.global.u64 	%rd196, [%rd3];
	cvta.to.global.u64 	%rd197, %rd196;
	add.s64 	%rd198, %rd197, %rd221;
	ld.global.u64 	%rd199, [%rd198];
	cvta.to.global.u64 	%rd200, %rd199;
	mul.wide.s32 	%rd201, %r13, 8;
	add.s64 	%rd202, %rd200, %rd201;
	ld.global.u64 	%rd203, [%rd202];
	cvta.to.global.u64 	%rd204, %rd203;
	mul.wide.s32 	%rd205, %r75, 4;
	add.s64 	%rd206, %rd204, %rd205;
	ld.global.f32 	%f22, [%rd206];
	ld.global.u64 	%rd207, [%rd1];
	cvta.to.global.u64 	%rd208, %rd207;
	add.s64 	%rd210, %rd208, %rd8;
	ld.global.u64 	%rd211, [%rd210];
	cvta.to.global.u64 	%rd212, %rd211;
	add.s64 	%rd214, %rd212, %rd248;
	ld.global.u64 	%rd215, [%rd214];
	cvta.to.global.u64 	%rd216, %rd215;
	add.s64 	%rd218, %rd216, %rd252;
	ld.global.f32 	%f23, [%rd218];
	fma.rn.f32 	%f24, %f21, %f22, %f23;
	st.global.f32 	[%rd218], %f24;
$L__BB2_25:
	add.s32 	%r93, %r93, 2;
$L__BB2_26:
	setp.eq.s32 	%p14, %r4, 0;
	@%p14 bra 	$L__BB2_29;
	not.b32 	%r76, %r93;
	add.s32 	%r36, %r52, %r76;
	sub.s32 	%r77, %r1, %r36;
	add.s32 	%r37, %r77, %r84;
	setp.ge.u32 	%p15, %r37, %r51;
	@%p15 bra 	$L__BB2_29;
	ld.global.u64 	%rd219, [%rd2];
	cvta.to.global.u64 	%rd220, %rd219;
	add.s64 	%rd222, %rd220, %rd221;
	ld.global.u64 	%rd223, [%rd222];
	cvta.to.global.u64 	%rd224, %rd223;
	mul.wide.u32 	%rd225, %r14, 8;
	add.s64 	%rd226, %rd224, %rd225;
	ld.global.u64 	%rd227, [%rd226];
	cvta.to.global.u64 	%rd228, %rd227;
	mul.wide.u32 	%rd229, %r37, 4;
	add.s64 	%rd230, %rd228, %rd229;
	ld.global.f32 	%f25, [%rd230];
	ld.global.u64 	%rd231, [%rd3];
	cvta.to.global.u64 	%rd232, %rd231;
	add.s64 	%rd233, %rd232, %rd221;
	ld.global.u64 	%rd234, [%rd233];
	cvta.to.global.u64 	%rd235, %rd234;
	mul.wide.s32 	%rd236, %r13, 8;
	add.s64 	%rd237, %rd235, %rd236;
	ld.global.u64 	%rd238, [%rd237];
	cvta.to.global.u64 	%rd239, %rd238;
	mul.wide.s32 	%rd240, %r36, 4;
	add.s64 	%rd241, %rd239, %rd240;
	ld.global.f32 	%f26, [%rd241];
	ld.global.u64 	%rd242, [%rd1];
	cvta.to.global.u64 	%rd243, %rd242;
	add.s64 	%rd245, %rd243, %rd8;
	ld.global.u64 	%rd246, [%rd245];
	cvta.to.global.u64 	%rd247, %rd246;
	add.s64 	%rd249, %rd247, %rd248;
	ld.global.u64 	%rd250, [%rd249];
	cvta.to.global.u64 	%rd251, %rd250;
	add.s64 	%rd253, %rd251, %rd252;
	ld.global.f32 	%f27, [%rd253];
	fma.rn.f32 	%f28, %f25, %f26, %f27;
	st.global.f32 	[%rd253], %f28;
$L__BB2_29:
	add.s32 	%r85, %r85, 1;
	setp.ne.s32 	%p16, %r85, %r53;
	@%p16 bra 	$L__BB2_7;
	add.s32 	%r84, %r84, 1;
	setp.ne.s32 	%p17, %r84, %r51;
	@%p17 bra 	$L__BB2_6;
	add.s32 	%r83, %r83, 1;
	setp.ne.s32 	%p18, %r83, %r50;
	@%p18 bra 	$L__BB2_5;
	ld.param.u32 	%r80, [_Z6conv2dIfEviiiiiiPPPPT_PPPPfS4__param_1];
	add.s32 	%r82, %r82, 1;
	setp.ne.s32 	%p19, %r82, %r80;
	@%p19 bra 	$L__BB2_4;
	ld.param.u32 	%r78, [_Z6conv2dIfEviiiiiiPPPPT_PPPPfS4__param_0];
	add.s32 	%r81, %r81, 1;
	setp.ne.s32 	%p20, %r81, %r78;
	@%p20 bra 	$L__BB2_3;
$L__BB2_34:
	ret;

}


// ===== COMPILED SASS (sm_100) =====

	.target	sm_100

	.elftype	@"ET_EXEC"


//--------------------- .note.nv.tkinfo           --------------------------
	.section	.note.nv.tkinfo,"",@"SHT_NOTE"
	.sectionflags	@"SHF_NOTE_NV_TKINFO"
	.tkinfo
        /*0018*/ 	.word	0x00000002
        /*0030*/ 	.string	""
        /*0030*/ 	.string	"ptxas"
        /*0030*/ 	.string	"Cuda compilation tools, release 13.0, V13.0.88"
        /*0030*/ 	.string	"Build cuda_13.0.r13.0/compiler.36424714_0"
        /*0030*/ 	.string	"-arch sm_100 -m 64 "



//--------------------- .note.nv.cuinfo           --------------------------
	.section	.note.nv.cuinfo,"",@"SHT_NOTE"
	.sectionflags	@"SHF_NOTE_NV_CUINFO"
        /*0018*/ 	.short	0x0002
        /*001a*/ 	.short	0x0064
        /*001c*/ 	.short	0x0082
	.zero		2


//--------------------- .nv.info                  --------------------------
	.section	.nv.info,"",@"SHT_CUDA_INFO"
	.align	4


	//----- nvinfo : EIATTR_REGCOUNT
	.align		4
        /*0000*/ 	.byte	0x04, 0x2f
        /*0002*/ 	.short	(.L_1 - .L_0)
	.align		4
.L_0:
        /*0004*/ 	.word	index@(_Z11fill_matrixIfEvPPPPT_iiii)
        /*0008*/ 	.word	0x00000020


	//----- nvinfo : EIATTR_FRAME_SIZE
	.align		4
.L_1:
        /*000c*/ 	.byte	0x04, 0x11
        /*000e*/ 	.short	(.L_3 - .L_2)
	.align		4
.L_2:
        /*0010*/ 	.word	index@(_Z11fill_matrixIfEvPPPPT_iiii)
        /*0014*/ 	.word	0x00000000


	//----- nvinfo : EIATTR_REGCOUNT
	.align		4
.L_3:
        /*0018*/ 	.byte	0x04, 0x2f
        /*001a*/ 	.short	(.L_5 - .L_4)
	.align		4
.L_4:
        /*001c*/ 	.word	index@(_Z11fill_kernelIfEvPPPPT_iiii)
        /*0020*/ 	.word	0x00000020


	//----- nvinfo : EIATTR_FRAME_SIZE
	.align		4
.L_5:
        /*0024*/ 	.byte	0x04, 0x11
        /*0026*/ 	.short	(.L_7 - .L_6)
	.align		4
.L_6:
        /*0028*/ 	.word	index@(_Z11fill_kernelIfEvPPPPT_iiii)
        /*002c*/ 	.word	0x00000000


	//----- nvinfo : EIATTR_REGCOUNT
	.align		4
.L_7:
        /*0030*/ 	.byte	0x04, 0x2f
        /*0032*/ 	.short	(.L_9 - .L_8)
	.align		4
.L_8:
        /*0034*/ 	.word	index@(_Z6conv2dIfEviiiiiiPPPPT_PPPPfS4_)
        /*0038*/ 	.word	0x00000020


	//----- nvinfo : EIATTR_FRAME_SIZE
	.align		4
.L_9:
        /*003c*/ 	.byte	0x04, 0x11
        /*003e*/ 	.short	(.L_11 - .L_10)
	.align		4
.L_10:
        /*0040*/ 	.word	index@(_Z6conv2dIfEviiiiiiPPPPT_PPPPfS4_)
        /*0044*/ 	.word	0x00000000


	//----- nvinfo : EIATTR_MIN_STACK_SIZE
	.align		4
.L_11:
        /*0048*/ 	.byte	0x04, 0x12
        /*004a*/ 	.short	(.L_13 - .L_12)
	.align		4
.L_12:
        /*004c*/ 	.word	index@(_Z6conv2dIfEviiiiiiPPPPT_PPPPfS4_)
        /*0050*/ 	.word	0x00000000


	//----- nvinfo : EIATTR_MIN_STACK_SIZE
	.align		4
.L_13:
        /*0054*/ 	.byte	0x04, 0x12
        /*0056*/ 	.short	(.L_15 - .L_14)
	.align		4
.L_14:
        /*0058*/ 	.word	index@(_Z11fill_kernelIfEvPPPPT_iiii)
        /*005c*/ 	.word	0x00000000


	//----- nvinfo : EIATTR_MIN_STACK_SIZE
	.align		4
.L_15:
        /*0060*/ 	.byte	0x04, 0x12
        /*0062*/ 	.short	(.L_17 - .L_16)
	.align		4
.L_16:
        /*0064*/ 	.word	index@(_Z11fill_matrixIfEvPPPPT_iiii)
        /*0068*/ 	.word	0x00000000
.L_17:


//--------------------- .nv.compat                --------------------------
	.section	.nv.compat,"",@"SHT_CUDA_COMPAT_INFO"
	.align	4
        /*0000*/ 	.byte	0x02, 0x09, 0x00, 0x00, 0x02, 0x02, 0x01, 0x00, 0x02, 0x05, 0x05, 0x00, 0x03, 0x07, 0x01, 0x01
        /*0010*/ 	.byte	0x02, 0x03, 0x00, 0x00, 0x02, 0x06, 0x01, 0x00, 0x04, 0x0b, 0x08, 0x00, 0x09, 0x00, 0x00, 0x00
        /*0020*/ 	.byte	0x00, 0x00, 0x00, 0x00


//--------------------- .nv.info._Z6conv2dIfEviiiiiiPPPPT_PPPPfS4_ --------------------------
	.section	.nv.info._Z6conv2dIfEviiiiiiPPPPT_PPPPfS4_,"",@"SHT_CUDA_INFO"
	.sectionflags	@""
	.align	4


	//----- nvinfo : EIATTR_CUDA_API_VERSION
	.align		4
        /*0000*/ 	.byte	0x04, 0x37
        /*0002*/ 	.short	(.L_19 - .L_18)
.L_18:
        /*0004*/ 	.word	0x00000082


	//----- nvinfo : EIATTR_KPARAM_INFO
	.align		4
.L_19:
        /*0008*/ 	.byte	0x04, 0x17
        /*000a*/ 	.short	(.L_21 - .L_20)
.L_20:
        /*000c*/ 	.word	0x00000000
        /*0010*/ 	.short	0x0008
        /*0012*/ 	.short	0x0028
        /*0014*/ 	.byte	0x00, 0xf5, 0x21, 0x00


	//----- nvinfo : EIATTR_KPARAM_INFO
	.align		4
.L_21:
        /*0018*/ 	.byte	0x04, 0x17
        /*001a*/ 	.short	(.L_23 - .L_22)
.L_22:
        /*001c*/ 	.word	0x00000000
        /*0020*/ 	.short	0x0007
        /*0022*/ 	.short	0x0020
        /*0024*/ 	.byte	0x00, 0xf5, 0x21, 0x00


	//----- nvinfo : EIATTR_KPARAM_INFO
	.align		4
.L_23:
        /*0028*/ 	.byte	0x04, 0x17
        /*002a*/ 	.short	(.L_25 - .L_24)
.L_24:
        /*002c*/ 	.word	0x00000000
        /*0030*/ 	.short	0x0006
        /*0032*/ 	.short	0x0018
        /*0034*/ 	.byte	0x00, 0xf5, 0x21, 0x00


	//----- nvinfo : EIATTR_KPARAM_INFO
	.align		4
.L_25:
        /*0038*/ 	.byte	0x04, 0x17
        /*003a*/ 	.short	(.L_27 - .L_26)
.L_26:
        /*003c*/ 	.word	0x00000000
        /*0040*/ 	.short	0x0005
        /*0042*/ 	.short	0x0014
        /*0044*/ 	.byte	0x00, 0xf0, 0x11, 0x00


	//----- nvinfo : EIATTR_KPARAM_INFO
	.align		4
.L_27:
        /*0048*/ 	.byte	0x04, 0x17
        /*004a*/ 	.short	(.L_29 - .L_28)
.L_28:
        /*004c*/ 	.word	0x00000000
        /*0050*/ 	.short	0x0004
        /*0052*/ 	.short	0x0010
        /*0054*/ 	.byte	0x00, 0xf0, 0x11, 0x00


	//----- nvinfo : EIATTR_KPARAM_INFO
	.align		4
.L_29:
        /*0058*/ 	.byte	0x04, 0x17
        /*005a*/ 	.short	(.L_31 - .L_30)
.L_30:
        /*005c*/ 	.word	0x00000000
        /*0060*/ 	.short	0x0003
        /*0062*/ 	.short	0x000c
        /*0064*/ 	.byte	0x00, 0xf0, 0x11, 0x00


	//----- nvinfo : EIATTR_KPARAM_INFO
	.align		4
.L_31:
        /*0068*/ 	.byte	0x04, 0x17
        /*006a*/ 	.short	(.L_33 - .L_32)
.L_32:
        /*006c*/ 	.word	0x00000000
        /*0070*/ 	.short	0x0002
        /*0072*/ 	.short	0x0008
        /*0074*/ 	.byte	0x00, 0xf0, 0x11, 0x00


	//----- nvinfo : EIATTR_KPARAM_INFO
	.align		4
.L_33:
        /*0078*/ 	.byte	0x04, 0x17
        /*007a*/ 	.short	(.L_35 - .L_34)
.L_34:
        /*007c*/ 	.word	0x00000000
        /*0080*/ 	.short	0x0001
        /*0082*/ 	.short	0x0004
        /*0084*/ 	.byte	0x00, 0xf0, 0x11, 0x00


	//----- nvinfo : EIATTR_KPARAM_INFO
	.align		4
.L_35:
        /*0088*/ 	.byte	0x04, 0x17
        /*008a*/ 	.short	(.L_37 - .L_36)
.L_36:
        /*008c*/ 	.word	0x00000000
        /*0090*/ 	.short	0x0000
        /*0092*/ 	.short	0x0000
        /*0094*/ 	.byte	0x00, 0xf0, 0x11, 0x00


	//----- nvinfo : EIATTR_SPARSE_MMA_MASK
	.align		4
.L_37:
        /*0098*/ 	.byte	0x03, 0x50
        /*009a*/ 	.short	0x0000


	//----- nvinfo : EIATTR_MAXREG_COUNT
	.align		4
        /*009c*/ 	.byte	0x03, 0x1b
        /*009e*/ 	.short	0x00ff


	//----- nvinfo : EIATTR_MERCURY_ISA_VERSION
	.align		4
        /*00a0*/ 	.byte	0x03, 0x5f
        /*00a2*/ 	.short	0x0101


	//----- nvinfo : EIATTR_VRC_CTA_INIT_COUNT
	.align		4
        /*00a4*/ 	.byte	0x02, 0x4a
	.zero		1
	.zero		1


	//----- nvinfo : EIATTR_EXIT_INSTR_OFFSETS
	.align		4
        /*00a8*/ 	.byte	0x04, 0x1c
        /*00aa*/ 	.short	(.L_39 - .L_38)


	//   ....[0]....
.L_38:
        /*00ac*/ 	.word	0x00000030


	//   ....[1]....
        /*00b0*/ 	.word	0x000000a0


	//   ....[2]....
        /*00b4*/ 	.word	0x00001210


	//----- nvinfo : EIATTR_CBANK_PARAM_SIZE
	.align		4
.L_39:
        /*00b8*/ 	.byte	0x03, 0x19
        /*00ba*/ 	.short	0x0030


	//----- nvinfo : EIATTR_PARAM_CBANK
	.align		4
        /*00bc*/ 	.byte	0x04, 0x0a
        /*00be*/ 	.short	(.L_41 - .L_40)
	.align		4
.L_40:
        /*00c0*/ 	.word	index@(.nv.constant0._Z6conv2dIfEviiiiiiPPPPT_PPPPfS4_)
        /*00c4*/ 	.short	0x0380
        /*00c6*/ 	.short	0x0030


	//----- nvinfo : EIATTR_SW_WAR
	.align		4
.L_41:
        /*00c8*/ 	.byte	0x04, 0x36
        /*00ca*/ 	.short	(.L_43 - .L_42)
.L_42:
        /*00cc*/ 	.word	0x00000008
.L_43:


//--------------------- .nv.info._Z11fill_kernelIfEvPPPPT_iiii --------------------------
	.section	.nv.info._Z11fill_kernelIfEvPPPPT_iiii,"",@"SHT_CUDA_INFO"
	.sectionflags	@""
	.align	4


	//----- nvinfo : EIATTR_CUDA_API_VERSION
	.align		4
        /*0000*/ 	.byte	0x04, 0x37
        /*0002*/ 	.short	(.L_45 - .L_44)
.L_44:
        /*0004*/ 	.word	0x00000082


	//----- nvinfo : EIATTR_KPARAM_INFO
	.align		4
.L_45:
        /*0008*/ 	.byte	0x04, 0x17
        /*000a*/ 	.short	(.L_47 - .L_46)
.L_46:
        /*000c*/ 	.word	0x00000000
        /*0010*/ 	.short	0x0004
        /*0012*/ 	.short	0x0014
        /*0014*/ 	.byte	0x00, 0xf0, 0x11, 0x00


	//----- nvinfo : EIATTR_KPARAM_INFO
	.align		4
.L_47:
        /*0018*/ 	.byte	0x04, 0x17
        /*001a*/ 	.short	(.L_49 - .L_48)
.L_48:
        /*001c*/ 	.word	0x00000000
        /*0020*/ 	.short	0x0003
        /*0022*/ 	.short	0x0010
        /*0024*/ 	.byte	0x00, 0xf0, 0x11, 0x00


	//----- nvinfo : EIATTR_KPARAM_INFO
	.align		4
.L_49:
        /*0028*/ 	.byte	0x04, 0x17
        /*002a*/ 	.short	(.L_51 - .L_50)
.L_50:
        /*002c*/ 	.word	0x00000000
        /*0030*/ 	.short	0x0002
        /*0032*/ 	.short	0x000c
        /*0034*/ 	.byte	0x00, 0xf0, 0x11, 0x00


	//----- nvinfo : EIATTR_KPARAM_INFO
	.align		4
.L_51:
        /*0038*/ 	.byte	0x04, 0x17
        /*003a*/ 	.short	(.L_53 - .L_52)
.L_52:
        /*003c*/ 	.word	0x00000000
        /*0040*/ 	.short	0x0001
        /*0042*/ 	.short	0x0008
        /*0044*/ 	.byte	0x00, 0xf0, 0x11, 0x00


	//----- nvinfo : EIATTR_KPARAM_INFO
	.align		4
.L_53:
        /*0048*/ 	.byte	0x04, 0x17
        /*004a*/ 	.short	(.L_55 - .L_54)
.L_54:
        /*004c*/ 	.word	0x00000000
        /*0050*/ 	.short	0x0000
        /*0052*/ 	.short	0x0000
        /*0054*/ 	.byte	0x00, 0xf5, 0x21, 0x00


	//----- nvinfo : EIATTR_SPARSE_MMA_MASK
	.align		4
.L_55:
        /*0058*/ 	.byte	0x03, 0x50
        /*005a*/ 	.short	0x0000


	//----- nvinfo : EIATTR_MAXREG_COUNT
	.align		4
        /*005c*/ 	.byte	0x03, 0x1b
        /*005e*/ 	.short	0x00ff


	//----- nvinfo : EIATTR_MERCURY_ISA_VERSION
	.align		4
        /*0060*/ 	.byte	0x03, 0x5f
        /*0062*/ 	.short	0x0101


	//----- nvinfo : EIATTR_VRC_CTA_INIT_COUNT
	.align		4
        /*0064*/ 	.byte	0x02, 0x4a
	.zero		1
	.zero		1


	//----- nvinfo : EIATTR_EXIT_INSTR_OFFSETS
	.align		4
        /*0068*/ 	.byte	0x04, 0x1c
        /*006a*/ 	.short	(.L_57 - .L_56)


	//   ....[0]....
.L_56:
        /*006c*/ 	.word	0x00000030


	//   ....[1]....
        /*0070*/ 	.word	0x00000080


	//   ....[2]....
        /*0074*/ 	.word	0x00000db0


	//----- nvinfo : EIATTR_CBANK_PARAM_SIZE
	.align		4
.L_57:
        /*0078*/ 	.byte	0x03, 0x19
        /*007a*/ 	.short	0x0018


	//----- nvinfo : EIATTR_PARAM_CBANK
	.align		4
        /*007c*/ 	.byte	0x04, 0x0a
        /*007e*/ 	.short	(.L_59 - .L_58)
	.align		4
.L_58:
        /*0080*/ 	.word	index@(.nv.constant0._Z11fill_kernelIfEvPPPPT_iiii)
        /*0084*/ 	.short	0x0380
        /*0086*/ 	.short	0x0018


	//----- nvinfo : EIATTR_SW_WAR
	.align		4
.L_59:
        /*0088*/ 	.byte	0x04, 0x36
        /*008a*/ 	.short	(.L_61 - .L_60)
.L_60:
        /*008c*/ 	.word	0x00000008
.L_61:


//--------------------- .nv.info._Z11fill_matrixIfEvPPPPT_iiii --------------------------
	.section	.nv.info._Z11fill_matrixIfEvPPPPT_iiii,"",@"SHT_CUDA_INFO"
	.sectionflags	@""
	.align	4


	//----- nvinfo : EIATTR_CUDA_API_VERSION
	.align		4
        /*0000*/ 	.byte	0x04, 0x37
        /*0002*/ 	.short	(.L_63 - .L_62)
.L_62:
        /*0004*/ 	.word	0x00000082


	//----- nvinfo : EIATTR_KPARAM_INFO
	.align		4
.L_63:
        /*0008*/ 	.byte	0x04, 0x17
        /*000a*/ 	.short	(.L_65 - .L_64)
.L_64:
        /*000c*/ 	.word	0x00000000
        /*0010*/ 	.short	0x0004
        /*0012*/ 	.short	0x0014
        /*0014*/ 	.byte	0x00, 0xf0, 0x11, 0x00


	//----- nvinfo : EIATTR_KPARAM_INFO
	.align		4
.L_65:
        /*0018*/ 	.byte	0x04, 0x17
        /*001a*/ 	.short	(.L_67 - .L_66)
.L_66:
        /*001c*/ 	.word	0x00000000
        /*0020*/ 	.short	0x0003
        /*0022*/ 	.short	0x0010
        /*0024*/ 	.byte	0x00, 0xf0, 0x11, 0x00


	//----- nvinfo : EIATTR_KPARAM_INFO
	.align		4
.L_67:
        /*0028*/ 	.byte	0x04, 0x17
        /*002a*/ 	.short	(.L_69 - .L_68)
.L_68:
        /*002c*/ 	.word	0x00000000
        /*0030*/ 	.short	0x0002
        /*0032*/ 	.short	0x000c
        /*0034*/ 	.byte	0x00, 0xf0, 0x11, 0x00


	//----- nvinfo : EIATTR_KPARAM_INFO
	.align		4
.L_69:
        /*0038*/ 	.byte	0x04, 0x17
        /*003a*/ 	.short	(.L_71 - .L_70)
.L_70:
        /*003c*/ 	.word	0x00000000
        /*0040*/ 	.short	0x0001
        /*0042*/ 	.short	0x0008
        /*0044*/ 	.byte	0x00, 0xf0, 0x11, 0x00


	//----- nvinfo : EIATTR_KPARAM_INFO
	.align		4
.L_71:
        /*0048*/ 	.byte	0x04, 0x17
        /*004a*/ 	.short	(.L_73 - .L_72)
.L_72:
        /*004c*/ 	.word	0x00000000
        /*0050*/ 	.short	0x0000
        /*0052*/ 	.short	0x0000
        /*0054*/ 	.byte	0x00, 0xf5, 0x21, 0x00


	//----- nvinfo : EIATTR_SPARSE_MMA_MASK
	.align		4
.L_73:
        /*0058*/ 	.byte	0x03, 0x50
        /*005a*/ 	.short	0x0000


	//----- nvinfo : EIATTR_MAXREG_COUNT
	.align		4
        /*005c*/ 	.byte	0x03, 0x1b
        /*005e*/ 	.short	0x00ff


	//----- nvinfo : EIATTR_MERCURY_ISA_VERSION
	.align		4
        /*0060*/ 	.byte	0x03, 0x5f
        /*0062*/ 	.short	0x0101


	//----- nvinfo : EIATTR_VRC_CTA_INIT_COUNT
	.align		4
        /*0064*/ 	.byte	0x02, 0x4a
	.zero		1
	.zero		1


	//----- nvinfo : EIATTR_EXIT_INSTR_OFFSETS
	.align		4
        /*0068*/ 	.byte	0x04, 0x1c
        /*006a*/ 	.short	(.L_75 - .L_74)


	//   ....[0]....
.L_74:
        /*006c*/ 	.word	0x00000030


	//   ....[1]....
        /*0070*/ 	.word	0x00000080


	//   ....[2]....
        /*0074*/ 	.word	0x00000d90


	//----- nvinfo : EIATTR_CBANK_PARAM_SIZE
	.align		4
.L_75:
        /*0078*/ 	.byte	0x03, 0x19
        /*007a*/ 	.short	0x0018


	//----- nvinfo : EIATTR_PARAM_CBANK
	.align		4
        /*007c*/ 	.byte	0x04, 0x0a
        /*007e*/ 	.short	(.L_77 - .L_76)
	.align		4
.L_76:
        /*0080*/ 	.word	index@(.nv.constant0._Z11fill_matrixIfEvPPPPT_iiii)
        /*0084*/ 	.short	0x0380
        /*0086*/ 	.short	0x0018


	//----- nvinfo : EIATTR_SW_WAR
	.align		4
.L_77:
        /*0088*/ 	.byte	0x04, 0x36
        /*008a*/ 	.short	(.L_79 - .L_78)
.L_78:
        /*008c*/ 	.word	0x00000008
.L_79:


//--------------------- .nv.callgraph             --------------------------
	.section	.nv.callgraph,"",@"SHT_CUDA_CALLGRAPH"
	.align	4
	.sectionentsize	8
	.align		4
        /*0000*/ 	.word	0x00000000
	.align		4
        /*0004*/ 	.word	0xffffffff
	.align		4
        /*0008*/ 	.word	0x00000000
	.align		4
        /*000c*/ 	.word	0xfffffffe
	.align		4
        /*0010*/ 	.word	0x00000000
	.align		4
        /*0014*/ 	.word	0xfffffffd
	.align		4
        /*0018*/ 	.word	0x00000000
	.align		4
        /*001c*/ 	.word	0xfffffffc


//--------------------- .text._Z6conv2dIfEviiiiiiPPPPT_PPPPfS4_ --------------------------
	.section	.text._Z6conv2dIfEviiiiiiPPPPT_PPPPfS4_,"ax",@progbits
	.align	128
        .global         _Z6conv2dIfEviiiiiiPPPPT_PPPPfS4_
        .type           _Z6conv2dIfEviiiiiiPPPPT_PPPPfS4_,@function
        .size           _Z6conv2dIfEviiiiiiPPPPT_PPPPfS4_,(.L_x_32 - _Z6conv2dIfEviiiiiiPPPPT_PPPPfS4_)
        .other          _Z6conv2dIfEviiiiiiPPPPT_PPPPfS4_,@"STO_CUDA_ENTRY STV_DEFAULT"
_Z6conv2dIfEviiiiiiPPPPT_PPPPfS4_:
.text._Z6conv2dIfEviiiiiiPPPPT_PPPPfS4_:
[----:B------:R-:W-:Y:S08]  /*0000*/  LDC R1, c[0x0][0x37c] ;  /* 0x0000df00ff017b82 */ /* 0x000ff00000000800 */
[----:B------:R-:W0:Y:S02]  /*0010*/  LDC R0, c[0x0][0x380] ;  /* 0x0000e000ff007b82 */ /* 0x000e240000000800 */
[----:B0-----:R-:W-:-:S13]  /*0020*/  ISETP.GE.AND P0, PT, R0, 0x1, PT ;  /* 0x000000010000780c */ /* 0x001fda0003f06270 */
[----:B------:R-:W-:Y:S05]  /*0030*/  @!P0 EXIT ;  /* 0x000000000000894d */ /* 0x000fea0003800000 */
[----:B------:R-:W0:Y:S01]  /*0040*/  LDC.64 R2, c[0x0][0x388] ;  /* 0x0000e200ff027b82 */ /* 0x000e220000000a00 */
[----:B------:R-:W0:Y:S07]  /*0050*/  LDCU UR4, c[0x0][0x384] ;  /* 0x00007080ff0477ac */ /* 0x000e2e0008000800 */
[----:B------:R-:W1:Y:S01]  /*0060*/  LDC.64 R4, c[0x0][0x390] ;  /* 0x0000e400ff047b82 */ /* 0x000e620000000a00 */
[----:B0-----:R-:W-:-:S04]  /*0070*/  VIMNMX3 R0, R2, UR4, R3, PT ;  /* 0x0000000402007c0f */ /* 0x001fc8000b800103 */
[----:B-1----:R-:W-:-:S04]  /*0080*/  VIMNMX3 R0, R0, R5, R4, PT ;  /* 0x000000050000720f */ /* 0x002fc80003800104 */
[----:B------:R-:W-:-:S13]  /*0090*/  ISETP.GE.AND P0, PT, R0, 0x1, PT ;  /* 0x000000010000780c */ /* 0x000fda0003f06270 */
[----:B------:R-:W-:Y:S05]  /*00a0*/  @!P0 EXIT ;  /* 0x000000000000894d */ /* 0x000fea0003800000 */
[C---:B------:R-:W-:Y:S01]  /*00b0*/  LEA.HI R3, R4.reuse, R4, RZ, 0x1 ;  /* 0x0000000404037211 */ /* 0x040fe200078f08ff */
[----:B------:R-:W0:Y:S01]  /*00c0*/  LDCU.64 UR10, c[0x0][0x358] ;  /* 0x00006b00ff0a77ac */ /* 0x000e220008000a00 */
[----:B------:R-:W-:Y:S01]  /*00d0*/  LEA.HI R6, R5, R5, RZ, 0x1 ;  /* 0x0000000505067211 */ /* 0x000fe200078f08ff */
[----:B------:R-:W-:Y:S01]  /*00e0*/  HFMA2 R5, -RZ, RZ, 0, 0 ;  /* 0x00000000ff057431 */ /* 0x000fe200000001ff */
[----:B------:R-:W-:Y:S02]  /*00f0*/  SHF.R.S32.HI R3, RZ, 0x1, R3 ;  /* 0x00000001ff037819 */ /* 0x000fe40000011403 */
[C---:B------:R-:W-:Y:S02]  /*0100*/  LOP3.LUT R2, R4.reuse, 0x7ffffffc, RZ, 0xc0, !PT ;  /* 0x7ffffffc04027812 */ /* 0x040fe400078ec0ff */
[----:B------:R-:W-:Y:S02]  /*0110*/  LOP3.LUT R0, R4, 0x3, RZ, 0xc0, !PT ;  /* 0x0000000304007812 */ /* 0x000fe400078ec0ff */
[----:B------:R-:W-:-:S02]  /*0120*/  IADD3 R4, PT, PT, R3, 0x4, -R4 ;  /* 0x0000000403047810 */ /* 0x000fc40007ffe804 */
[----:B------:R-:W-:Y:S02]  /*0130*/  SHF.R.S32.HI R6, RZ, 0x1, R6 ;  /* 0x00000001ff067819 */ /* 0x000fe40000011406 */
[----:B------:R-:W-:-:S07]  /*0140*/  IADD3 R7, PT, PT, -R2, RZ, RZ ;  /* 0x000000ff02077210 */ /* 0x000fce0007ffe1ff */
.L_x_14:
[----:B-1----:R-:W1:Y:S01]  /*0150*/  LDC.64 R14, c[0x0][0x3a0] ;  /* 0x0000e800ff0e7b82 */ /* 0x002e620000000a00 */
[----:B------:R-:W-:Y:S01]  /*0160*/  MOV R8, RZ ;  /* 0x000000ff00087202 */ /* 0x000fe20000000f00 */
[----:B-1234-:R-:W-:-:S07]  /*0170*/  IMAD.WIDE.U32 R14, R5, 0x8, R14 ;  /* 0x00000008050e7825 */ /* 0x01efce00078e000e */
.L_x_13:
[----:B-1234-:R-:W-:-:S07]  /*0180*/  MOV R9, RZ ;  /* 0x000000ff00097202 */ /* 0x01efce0000000f00 */
.L_x_12:
[----:B-1234-:R-:W-:-:S07]  /*0190*/  HFMA2 R10, -RZ, RZ, 0, 0 ;  /* 0x00000000ff0a7431 */ /* 0x01efce00000001ff */
.L_x_11:
[----:B------:R-:W-:Y:S01]  /*01a0*/  IADD3 R11, PT, PT, R4, R10, RZ ;  /* 0x0000000a040b7210 */ /* 0x000fe20007ffe0ff */
[----:B-1234-:R-:W-:-:S06]  /*01b0*/  UMOV UR4, URZ ;  /* 0x000000ff00047c82 */ /* 0x01efcc0008000000 */
.L_x_10:
[----:B-1--4-:R-:W1:Y:S01]  /*01c0*/  LDC R16, c[0x0][0x394] ;  /* 0x0000e500ff107b82 */ /* 0x012e620000000800 */
[----:B--2---:R-:W2:Y:S01]  /*01d0*/  LDCU UR6, c[0x0][0x388] ;  /* 0x00007100ff0677ac */ /* 0x004ea20008000800 */
[----:B------:R-:W-:Y:S02]  /*01e0*/  ULOP3.LUT UR5, URZ, UR4, URZ, 0x33, !UPT ;  /* 0x00000004ff057292 */ /* 0x000fe4000f8e33ff */
[----:B------:R-:W-:-:S04]  /*01f0*/  UIADD3 UR4, UPT, UPT, UR4, 0x1, URZ ;  /* 0x0000000104047890 */ /* 0x000fc8000fffe0ff */
[C---:B-1----:R-:W-:Y:S02]  /*0200*/  IADD3 R12, PT, PT, R16.reuse, UR5, RZ ;  /* 0x00000005100c7c10 */ /* 0x042fe4000fffe0ff */
[----:B------:R-:W-:Y:S02]  /*0210*/  ISETP.NE.AND P0, PT, R16, UR4, PT ;  /* 0x0000000410007c0c */ /* 0x000fe4000bf05270 */
[----:B------:R-:W-:-:S04]  /*0220*/  IADD3 R13, PT, PT, R9, R6, -R12 ;  /* 0x00000006090d7210 */ /* 0x000fc80007ffe80c */
[----:B--2---:R-:W-:-:S13]  /*0230*/  ISETP.GE.U32.AND P1, PT, R13, UR6, PT ;  /* 0x000000060d007c0c */ /* 0x004fda000bf26070 */
[----:B---3--:R-:W-:Y:S05]  /*0240*/  @P1 BRA `(.L_x_0) ;  /* 0x0000000c00ac1947 */ /* 0x008fea0003800000 */
[----:B------:R-:W1:Y:S01]  /*0250*/  LDCU UR5, c[0x0][0x390] ;  /* 0x00007200ff0577ac */ /* 0x000e620008000800 */
[----:B------:R-:W-:Y:S01]  /*0260*/  MOV R22, RZ ;  /* 0x000000ff00167202 */ /* 0x000fe20000000f00 */
[----:B-1----:R-:W-:-:S09]  /*0270*/  UISETP.GE.U32.AND UP0, UPT, UR5, 0x4, UPT ;  /* 0x000000040500788c */ /* 0x002fd2000bf06070 */
[----:B------:R-:W-:Y:S05]  /*0280*/  BRA.U !UP0, `(.L_x_1) ;  /* 0x00000009080c7547 */ /* 0x000fea000b800000 */
[----:B------:R-:W-:Y:S01]  /*0290*/  UIADD3 UR6, UPT, UPT, UR5, -0x1, URZ ;  /* 0xffffffff05067890 */ /* 0x000fe2000fffe0ff */
[----:B------:R-:W-:Y:S01]  /*02a0*/  MOV R18, R11 ;  /* 0x0000000b00127202 */ /* 0x000fe20000000f00 */
[----:B------:R-:W-:Y:S01]  /*02b0*/  UIADD3 UR7, UPT, UPT, UR5, -0x3, URZ ;  /* 0xfffffffd05077890 */ /* 0x000fe2000fffe0ff */
[----:B------:R-:W-:Y:S01]  /*02c0*/  MOV R19, R7 ;  /* 0x0000000700137202 */ /* 0x000fe20000000f00 */
[----:B------:R-:W-:Y:S02]  /*02d0*/  UIADD3 UR8, UPT, UPT, UR5, -0x2, URZ ;  /* 0xfffffffe05087890 */ /* 0x000fe4000fffe0ff */
[----:B------:R-:W-:Y:S01]  /*02e0*/  UIADD3 UR5, UPT, UPT, UR5, -0x4, URZ ;  /* 0xfffffffc05057890 */ /* 0x000fe2000fffe0ff */
[----:B------:R-:W-:Y:S01]  /*02f0*/  MOV R20, UR6 ;  /* 0x0000000600147c02 */ /* 0x000fe20008000f00 */
[----:B------:R-:W1:Y:S01]  /*0300*/  LDCU UR9, c[0x0][0x38c] ;  /* 0x00007180ff0977ac */ /* 0x000e620008000800 */
[----:B------:R-:W-:Y:S02]  /*0310*/  MOV R21, UR7 ;  /* 0x0000000700157c02 */ /* 0x000fe40008000f00 */
[----:B------:R-:W-:-:S02]  /*0320*/  MOV R22, UR8 ;  /* 0x0000000800167c02 */ /* 0x000fc40008000f00 */
[----:B------:R-:W-:-:S07]  /*0330*/  MOV R23, UR5 ;  /* 0x0000000500177c02 */ /* 0x000fce0008000f00 */
.L_x_6:
[C---:B-123--:R-:W-:Y:S02]  /*0340*/  IADD3 R25, PT, PT, R18.reuse, -0x3, RZ ;  /* 0xfffffffd12197810 */ /* 0x04efe40007ffe0ff */
[----:B------:R-:W-:Y:S02]  /*0350*/  IADD3 R24, PT, PT, R18, -0x2, RZ ;  /* 0xfffffffe12187810 */ /* 0x000fe40007ffe0ff */
[----:B-1----:R-:W-:Y:S02]  /*0360*/  ISETP.GE.U32.AND P1, PT, R25, UR9, PT ;  /* 0x0000000919007c0c */ /* 0x002fe4000bf26070 */
[----:B------:R-:W-:-:S11]  /*0370*/  ISETP.GE.U32.AND P2, PT, R24, UR9, PT ;  /* 0x0000000918007c0c */ /* 0x000fd6000bf46070 */
[----:B------:R-:W-:Y:S05]  /*0380*/  @P1 BRA `(.L_x_2) ;  /* 0x0000000000641947 */ /* 0x000fea0003800000 */
[----:B------:R-:W1:Y:S01]  /*0390*/  LDC.64 R26, c[0x0][0x398] ;  /* 0x0000e600ff1a7b82 */ /* 0x000e620000000a00 */
[----:B0-----:R-:W2:Y:S04]  /*03a0*/  LDG.E.64 R16, desc[UR10][R14.64] ;  /* 0x0000000a0e107981 */ /* 0x001ea8000c1e1b00 */
[----:B-1----:R-:W3:Y:S01]  /*03b0*/  LDG.E.64 R28, desc[UR10][R26.64] ;  /* 0x0000000a1a1c7981 */ /* 0x002ee2000c1e1b00 */
[----:B--2---:R-:W-:-:S06]  /*03c0*/  IMAD.WIDE.U32 R16, R8, 0x8, R16 ;  /* 0x0000000808107825 */ /* 0x004fcc00078e0010 */
[----:B------:R-:W2:Y:S01]  /*03d0*/  LDG.E.64 R16, desc[UR10][R16.64] ;  /* 0x0000000a10107981 */ /* 0x000ea2000c1e1b00 */
[----:B---3--:R-:W-:-:S06]  /*03e0*/  IMAD.WIDE.U32 R28, R8, 0x8, R28 ;  /* 0x00000008081c7825 */ /* 0x008fcc00078e001c */
[----:B------:R-:W3:Y:S01]  /*03f0*/  LDG.E.64 R28, desc[UR10][R28.64] ;  /* 0x0000000a1c1c7981 */ /* 0x000ee2000c1e1b00 */
[----:B--2---:R-:W-:-:S06]  /*0400*/  IMAD.WIDE R16, R12, 0x8, R16 ;  /* 0x000000080c107825 */ /* 0x004fcc00078e0210 */
[----:B------:R-:W2:Y:S01]  /*0410*/  LDG.E.64 R16, desc[UR10][R16.64] ;  /* 0x0000000a10107981 */ /* 0x000ea2000c1e1b00 */
[----:B---3--:R-:W-:-:S05]  /*0420*/  IMAD.WIDE.U32 R28, R13, 0x8, R28 ;  /* 0x000000080d1c7825 */ /* 0x008fca00078e001c */
[----:B------:R-:W3:Y:S01]  /*0430*/  LDG.E.64 R26, desc[UR10][R28.64] ;  /* 0x0000000a1c1a7981 */ /* 0x000ee2000c1e1b00 */
[----:B--2---:R-:W-:-:S04]  /*0440*/  IMAD.WIDE R16, R20, 0x4, R16 ;  /* 0x0000000414107825 */ /* 0x004fc800078e0210 */
[----:B---3--:R-:W-:Y:S02]  /*0450*/  IMAD.WIDE.U32 R26, R25, 0x4, R26 ;  /* 0x00000004191a7825 */ /* 0x008fe400078e001a */
[----:B------:R0:W2:Y:S04]  /*0460*/  LDG.E R25, desc[UR10][R16.64] ;  /* 0x0000000a10197981 */ /* 0x0000a8000c1e1900 */
[----:B------:R-:W2:Y:S01]  /*0470*/  LDG.E R26, desc[UR10][R26.64] ;  /* 0x0000000a1a1a7981 */ /* 0x000ea2000c1e1900 */
[----:B0-----:R-:W0:Y:S03]  /*0480*/  LDC.64 R16, c[0x0][0x3a8] ;  /* 0x0000ea00ff107b82 */ /* 0x001e260000000a00 */
[----:B0-----:R-:W3:Y:S02]  /*0490*/  LDG.E.64 R28, desc[UR10][R16.64] ;  /* 0x0000000a101c7981 */ /* 0x001ee4000c1e1b00 */
[----:B---3--:R-:W-:-:S06]  /*04a0*/  IMAD.WIDE.U32 R28, R5, 0x8, R28 ;  /* 0x00000008051c7825 */ /* 0x008fcc00078e001c */
[----:B------:R-:W3:Y:S02]  /*04b0*/  LDG.E.64 R28, desc[UR10][R28.64] ;  /* 0x0000000a1c1c7981 */ /* 0x000ee4000c1e1b00 */
[----:B---3--:R-:W-:-:S05]  /*04c0*/  IMAD.WIDE.U32 R28, R9, 0x8, R28 ;  /* 0x00000008091c7825 */ /* 0x008fca00078e001c */
[----:B------:R-:W3:Y:S02]  /*04d0*/  LDG.E.64 R16, desc[UR10][R28.64] ;  /* 0x0000000a1c107981 */ /* 0x000ee4000c1e1b00 */
[----:B---3--:R-:W-:-:S05]  /*04e0*/  IMAD.WIDE.U32 R16, R10, 0x4, R16 ;  /* 0x000000040a107825 */ /* 0x008fca00078e0010 */
[----:B------:R-:W2:Y:S02]  /*04f0*/  LDG.E R27, desc[UR10][R16.64] ;  /* 0x0000000a101b7981 */ /* 0x000ea4000c1e1900 */
[----:B--2---:R-:W-:-:S05]  /*0500*/  FFMA R25, R26, R25, R27 ;  /* 0x000000191a197223 */ /* 0x004fca000000001b */
[----:B------:R1:W-:Y:S02]  /*0510*/  STG.E desc[UR10][R16.64], R25 ;  /* 0x0000001910007986 */ /* 0x0003e4000c10190a */
.L_x_2:
[----:B------:R-:W-:Y:S05]  /*0520*/  @P2 BRA `(.L_x_3) ;  /* 0x0000000000642947 */ /* 0x000fea0003800000 */
[----:B-1----:R-:W1:Y:S01]  /*0530*/  LDC.64 R16, c[0x0][0x398] ;  /* 0x0000e600ff107b82 */ /* 0x002e620000000a00 */
        /* <DEDUP_REMOVED lines=8> */
[----:B---3--:R-:W-:-:S06]  /*05c0*/  IMAD.WIDE.U32 R28, R13, 0x8, R28 ;  /* 0x000000080d1c7825 */ /* 0x008fcc00078e001c */
[----:B------:R-:W3:Y:S01]  /*05d0*/  LDG.E.64 R28, desc[UR10][R28.64] ;  /* 0x0000000a1c1c7981 */ /* 0x000ee2000c1e1b00 */
[----:B--2---:R-:W-:-:S04]  /*05e0*/  IMAD.WIDE R16, R22, 0x4, R26 ;  /* 0x0000000416107825 */ /* 0x004fc800078e021a */
[----:B---3--:R-:W-:Y:S02]  /*05f0*/  IMAD.WIDE.U32 R24, R24, 0x4, R28 ;  /* 0x0000000418187825 */ /* 0x008fe400078e001c */
[----:B------:R0:W2:Y:S04]  /*0600*/  LDG.E R28, desc[UR10][R16.64] ;  /* 0x0000000a101c7981 */ /* 0x0000a8000c1e1900 */
[----:B------:R-:W2:Y:S01]  /*0610*/  LDG.E R25, desc[UR10][R24.64] ;  /* 0x0000000a18197981 */ /* 0x000ea2000c1e1900 */
[----:B0-----:R-:W0:Y:S03]  /*0620*/  LDC.64 R16, c[0x0][0x3a8] ;  /* 0x0000ea00ff107b82 */ /* 0x001e260000000a00 */
[----:B0-----:R-:W3:Y:S02]  /*0630*/  LDG.E.64 R16, desc[UR10][R16.64] ;  /* 0x0000000a10107981 */ /* 0x001ee4000c1e1b00 */
[----:B---3--:R-:W-:-:S05]  /*0640*/  IMAD.WIDE.U32 R16, R5, 0x8, R16 ;  /* 0x0000000805107825 */ /* 0x008fca00078e0010 */
[----:B------:R-:W3:Y:S02]  /*0650*/  LDG.E.64 R26, desc[UR10][R16.64] ;  /* 0x0000000a101a7981 */ /* 0x000ee4000c1e1b00 */
[----:B---3--:R-:W-:-:S06]  /*0660*/  IMAD.WIDE.U32 R26, R9, 0x8, R26 ;  /* 0x00000008091a7825 */ /* 0x008fcc00078e001a */
[----:B------:R-:W3:Y:S02]  /*0670*/  LDG.E.64 R26, desc[UR10][R26.64] ;  /* 0x0000000a1a1a7981 */ /* 0x000ee4000c1e1b00 */
[----:B---3--:R-:W-:-:S05]  /*0680*/  IMAD.WIDE.U32 R26, R10, 0x4, R26 ;  /* 0x000000040a1a7825 */ /* 0x008fca00078e001a */
[----:B------:R-:W2:Y:S02]  /*0690*/  LDG.E R29, desc[UR10][R26.64] ;  /* 0x0000000a1a1d7981 */ /* 0x000ea4000c1e1900 */
[----:B--2---:R-:W-:-:S05]  /*06a0*/  FFMA R29, R25, R28, R29 ;  /* 0x0000001c191d7223 */ /* 0x004fca000000001d */
[----:B------:R2:W-:Y:S02]  /*06b0*/  STG.E desc[UR10][R26.64], R29 ;  /* 0x0000001d1a007986 */ /* 0x0005e4000c10190a */
.L_x_3:
[C---:B--2---:R-:W-:Y:S02]  /*06c0*/  IADD3 R26, PT, PT, R18.reuse, -0x1, RZ ;  /* 0xffffffff121a7810 */ /* 0x044fe40007ffe0ff */
[----:B------:R-:W-:Y:S02]  /*06d0*/  ISETP.GE.U32.AND P2, PT, R18, UR9, PT ;  /* 0x0000000912007c0c */ /* 0x000fe4000bf46070 */
[----:B------:R-:W-:-:S13]  /*06e0*/  ISETP.GE.U32.AND P1, PT, R26, UR9, PT ;  /* 0x000000091a007c0c */ /* 0x000fda000bf26070 */
        /* <DEDUP_REMOVED lines=26> */
.L_x_4:
[----:B------:R-:W-:Y:S05]  /*0890*/  @P2 BRA `(.L_x_5) ;  /* 0x0000000000642947 */ /* 0x000fea0003800000 */
[----:B-12---:R-:W1:Y:S01]  /*08a0*/  LDC.64 R24, c[0x0][0x398] ;  /* 0x0000e600ff187b82 */ /* 0x006e620000000a00 */
[----:B0-----:R-:W2:Y:S07]  /*08b0*/  LDG.E.64 R28, desc[UR10][R14.64] ;  /* 0x0000000a0e1c7981 */ /* 0x001eae000c1e1b00 */
[----:B------:R-:W0:Y:S01]  /*08c0*/  LDC.64 R16, c[0x0][0x3a8] ;  /* 0x0000ea00ff107b82 */ /* 0x000e220000000a00 */
[----:B-1----:R-:W3:Y:S04]  /*08d0*/  LDG.E.64 R24, desc[UR10][R24.64] ;  /* 0x0000000a18187981 */ /* 0x002ee8000c1e1b00 */
[----:B0-----:R-:W4:Y:S01]  /*08e0*/  LDG.E.64 R16, desc[UR10][R16.64] ;  /* 0x0000000a10107981 */ /* 0x001f22000c1e1b00 */
[----:B--2---:R-:W-:-:S05]  /*08f0*/  IMAD.WIDE.U32 R28, R8, 0x8, R28 ;  /* 0x00000008081c7825 */ /* 0x004fca00078e001c */
[----:B------:R3:W2:Y:S02]  /*0900*/  LDG.E.64 R26, desc[UR10][R28.64] ;  /* 0x0000000a1c1a7981 */ /* 0x0006a4000c1e1b00 */
[----:B---3--:R-:W-:-:S06]  /*0910*/  IMAD.WIDE.U32 R28, R8, 0x8, R24 ;  /* 0x00000008081c7825 */ /* 0x008fcc00078e0018 */
[----:B------:R-:W3:Y:S01]  /*0920*/  LDG.E.64 R28, desc[UR10][R28.64] ;  /* 0x0000000a1c1c7981 */ /* 0x000ee2000c1e1b00 */
[----:B----4-:R-:W-:-:S06]  /*0930*/  IMAD.WIDE.U32 R16, R5, 0x8, R16 ;  /* 0x0000000805107825 */ /* 0x010fcc00078e0010 */
[----:B------:R-:W4:Y:S01]  /*0940*/  LDG.E.64 R16, desc[UR10][R16.64] ;  /* 0x0000000a10107981 */ /* 0x000f22000c1e1b00 */
[----:B--2---:R-:W-:-:S06]  /*0950*/  IMAD.WIDE R26, R12, 0x8, R26 ;  /* 0x000000080c1a7825 */ /* 0x004fcc00078e021a */
[----:B------:R-:W2:Y:S01]  /*0960*/  LDG.E.64 R26, desc[UR10][R26.64] ;  /* 0x0000000a1a1a7981 */ /* 0x000ea2000c1e1b00 */
[----:B---3--:R-:W-:-:S06]  /*0970*/  IMAD.WIDE.U32 R28, R13, 0x8, R28 ;  /* 0x000000080d1c7825 */ /* 0x008fcc00078e001c */
[----:B------:R-:W3:Y:S01]  /*0980*/  LDG.E.64 R28, desc[UR10][R28.64] ;  /* 0x0000000a1c1c7981 */ /* 0x000ee2000c1e1b00 */
[----:B----4-:R-:W-:-:S06]  /*0990*/  IMAD.WIDE.U32 R24, R9, 0x8, R16 ;  /* 0x0000000809187825 */ /* 0x010fcc00078e0010 */
[----:B------:R-:W4:Y:S01]  /*09a0*/  LDG.E.64 R24, desc[UR10][R24.64] ;  /* 0x0000000a18187981 */ /* 0x000f22000c1e1b00 */
[----:B--2---:R-:W-:-:S06]  /*09b0*/  IMAD.WIDE R26, R23, 0x4, R26 ;  /* 0x00000004171a7825 */ /* 0x004fcc00078e021a */
[----:B------:R-:W2:Y:S01]  /*09c0*/  LDG.E R26, desc[UR10][R26.64] ;  /* 0x0000000a1a1a7981 */ /* 0x000ea2000c1e1900 */
[----:B---3--:R-:W-:-:S05]  /*09d0*/  IMAD.WIDE.U32 R28, R18, 0x4, R28 ;  /* 0x00000004121c7825 */ /* 0x008fca00078e001c */
[----:B------:R-:W2:Y:S01]  /*09e0*/  LDG.E R27, desc[UR10][R28.64] ;  /* 0x0000000a1c1b7981 */ /* 0x000ea2000c1e1900 */
[----:B----4-:R-:W-:-:S05]  /*09f0*/  IMAD.WIDE.U32 R24, R10, 0x4, R24 ;  /* 0x000000040a187825 */ /* 0x010fca00078e0018 */
[----:B------:R-:W2:Y:S02]  /*0a00*/  LDG.E R16, desc[UR10][R24.64] ;  /* 0x0000000a18107981 */ /* 0x000ea4000c1e1900 */
[----:B--2---:R-:W-:-:S05]  /*0a10*/  FFMA R27, R27, R26, R16 ;  /* 0x0000001a1b1b7223 */ /* 0x004fca0000000010 */
[----:B------:R3:W-:Y:S02]  /*0a20*/  STG.E desc[UR10][R24.64], R27 ;  /* 0x0000001b18007986 */ /* 0x0007e4000c10190a */
.L_x_5:
[----:B------:R-:W-:Y:S02]  /*0a30*/  IADD3 R19, PT, PT, R19, 0x4, RZ ;  /* 0x0000000413137810 */ /* 0x000fe40007ffe0ff */
[----:B------:R-:W-:Y:S02]  /*0a40*/  IADD3 R23, PT, PT, R23, -0x4, RZ ;  /* 0xfffffffc17177810 */ /* 0x000fe40007ffe0ff */
[----:B------:R-:W-:Y:S02]  /*0a50*/  ISETP.NE.AND P1, PT, R19, RZ, PT ;  /* 0x000000ff1300720c */ /* 0x000fe40003f25270 */
[----:B------:R-:W-:Y:S02]  /*0a60*/  IADD3 R21, PT, PT, R21, -0x4, RZ ;  /* 0xfffffffc15157810 */ /* 0x000fe40007ffe0ff */
[----:B------:R-:W-:Y:S02]  /*0a70*/  IADD3 R22, PT, PT, R22, -0x4, RZ ;  /* 0xfffffffc16167810 */ /* 0x000fe40007ffe0ff */
[----:B------:R-:W-:-:S02]  /*0a80*/  IADD3 R20, PT, PT, R20, -0x4, RZ ;  /* 0xfffffffc14147810 */ /* 0x000fc40007ffe0ff */
[----:B------:R-:W-:-:S05]  /*0a90*/  IADD3 R18, PT, PT, R18, 0x4, RZ ;  /* 0x0000000412127810 */ /* 0x000fca0007ffe0ff */
[----:B------:R-:W-:Y:S05]  /*0aa0*/  @P1 BRA `(.L_x_6) ;  /* 0xfffffff800241947 */ /* 0x000fea000383ffff */
[----:B------:R-:W-:-:S07]  /*0ab0*/  MOV R22, R2 ;  /* 0x0000000200167202 */ /* 0x000fce0000000f00 */
.L_x_1:
[----:B------:R-:W-:-:S13]  /*0ac0*/  ISETP.NE.AND P1, PT, R0, RZ, PT ;  /* 0x000000ff0000720c */ /* 0x000fda0003f25270 */
[----:B------:R-:W-:Y:S05]  /*0ad0*/  @!P1 BRA `(.L_x_0) ;  /* 0x0000000400889947 */ /* 0x000fea0003800000 */
[----:B------:R-:W-:-:S13]  /*0ae0*/  ISETP.NE.AND P1, PT, R0, 0x1, PT ;  /* 0x000000010000780c */ /* 0x000fda0003f25270 */
[----:B------:R-:W-:Y:S05]  /*0af0*/  @!P1 BRA `(.L_x_7) ;  /* 0x0000000000f89947 */ /* 0x000fea0003800000 */
[----:B------:R-:W3:Y:S01]  /*0b00*/  LDC R23, c[0x0][0x390] ;  /* 0x0000e400ff177b82 */ /* 0x000ee20000000800 */
[----:B------:R-:W4:Y:S01]  /*0b10*/  LDCU UR5, c[0x0][0x38c] ;  /* 0x00007180ff0577ac */ /* 0x000f220008000800 */
[----:B-1----:R-:W-:-:S04]  /*0b20*/  LOP3.LUT R16, RZ, R22, RZ, 0x33, !PT ;  /* 0x00000016ff107212 */ /* 0x002fc800078e33ff */
[----:B---3--:R-:W-:-:S04]  /*0b30*/  IADD3 R27, PT, PT, R16, R23, RZ ;  /* 0x00000017101b7210 */ /* 0x008fc80007ffe0ff */
[----:B--2---:R-:W-:-:S04]  /*0b40*/  IADD3 R25, PT, PT, R10, R3, -R27 ;  /* 0x000000030a197210 */ /* 0x004fc80007ffe81b */
[C---:B----4-:R-:W-:Y:S02]  /*0b50*/  ISETP.GE.U32.AND P1, PT, R25.reuse, UR5, PT ;  /* 0x0000000519007c0c */ /* 0x050fe4000bf26070 */
[----:B------:R-:W-:-:S04]  /*0b60*/  IADD3 R24, PT, PT, R25, 0x1, RZ ;  /* 0x0000000119187810 */ /* 0x000fc80007ffe0ff */
[----:B------:R-:W-:-:S07]  /*0b70*/  ISETP.GE.U32.AND P2, PT, R24, UR5, PT ;  /* 0x0000000518007c0c */ /* 0x000fce000bf46070 */
[----:B------:R-:W-:Y:S06]  /*0b80*/  @P1 BRA `(.L_x_8) ;  /* 0x0000000000641947 */ /* 0x000fec0003800000 */
[----:B------:R-:W1:Y:S01]  /*0b90*/  LDC.64 R16, c[0x0][0x398] ;  /* 0x0000e600ff107b82 */ /* 0x000e620000000a00 */
[----:B0-----:R-:W2:Y:S07]  /*0ba0*/  LDG.E.64 R18, desc[UR10][R14.64] ;  /* 0x0000000a0e127981 */ /* 0x001eae000c1e1b00 */
[----:B------:R-:W0:Y:S01]  /*0bb0*/  LDC.64 R28, c[0x0][0x3a8] ;  /* 0x0000ea00ff1c7b82 */ /* 0x000e220000000a00 */
[----:B-1----:R-:W3:Y:S04]  /*0bc0*/  LDG.E.64 R20, desc[UR10][R16.64] ;  /* 0x0000000a10147981 */ /* 0x002ee8000c1e1b00 */
[----:B0-----:R-:W4:Y:S01]  /*0bd0*/  LDG.E.64 R28, desc[UR10][R28.64] ;  /* 0x0000000a1c1c7981 */ /* 0x001f22000c1e1b00 */
[----:B--2---:R-:W-:-:S06]  /*0be0*/  IMAD.WIDE.U32 R18, R8, 0x8, R18 ;  /* 0x0000000808127825 */ /* 0x004fcc00078e0012 */
[----:B------:R-:W2:Y:S01]  /*0bf0*/  LDG.E.64 R18, desc[UR10][R18.64] ;  /* 0x0000000a12127981 */ /* 0x000ea2000c1e1b00 */
[----:B---3--:R-:W-:-:S06]  /*0c00*/  IMAD.WIDE.U32 R20, R8, 0x8, R20 ;  /* 0x0000000808147825 */ /* 0x008fcc00078e0014 */
[----:B------:R-:W3:Y:S01]  /*0c10*/  LDG.E.64 R20, desc[UR10][R20.64] ;  /* 0x0000000a14147981 */ /* 0x000ee2000c1e1b00 */
[----:B----4-:R-:W-:-:S05]  /*0c20*/  IMAD.WIDE.U32 R28, R5, 0x8, R28 ;  /* 0x00000008051c7825 */ /* 0x010fca00078e001c */
        /* <DEDUP_REMOVED lines=9> */
[----:B---3--:R-:W-:-:S06]  /*0cc0*/  IMAD.WIDE.U32 R28, R25, 0x4, R20 ;  /* 0x00000004191c7825 */ /* 0x008fcc00078e0014 */
[----:B------:R-:W2:Y:S01]  /*0cd0*/  LDG.E R28, desc[UR10][R28.64] ;  /* 0x0000000a1c1c7981 */ /* 0x000ea2000c1e1900 */
[----:B----4-:R-:W-:-:S05]  /*0ce0*/  IMAD.WIDE.U32 R16, R10, 0x4, R16 ;  /* 0x000000040a107825 */ /* 0x010fca00078e0010 */
[----:B------:R-:W2:Y:S02]  /*0cf0*/  LDG.E R25, desc[UR10][R16.64] ;  /* 0x0000000a10197981 */ /* 0x000ea4000c1e1900 */
[----:B--2---:R-:W-:-:S05]  /*0d00*/  FFMA R25, R28, R27, R25 ;  /* 0x0000001b1c197223 */ /* 0x004fca0000000019 */
[----:B------:R1:W-:Y:S02]  /*0d10*/  STG.E desc[UR10][R16.64], R25 ;  /* 0x0000001910007986 */ /* 0x0003e4000c10190a */
.L_x_8:
[----:B------:R-:W-:Y:S05]  /*0d20*/  @P2 BRA `(.L_x_9) ;  /* 0x0000000000682947 */ /* 0x000fea0003800000 */
[----:B------:R-:W2:Y:S01]  /*0d30*/  LDC.64 R18, c[0x0][0x398] ;  /* 0x0000e600ff127b82 */ /* 0x000ea20000000a00 */
[----:B0-----:R-:W3:Y:S07]  /*0d40*/  LDG.E.64 R20, desc[UR10][R14.64] ;  /* 0x0000000a0e147981 */ /* 0x001eee000c1e1b00 */
[----:B-1----:R-:W0:Y:S01]  /*0d50*/  LDC.64 R16, c[0x0][0x3a8] ;  /* 0x0000ea00ff107b82 */ /* 0x002e220000000a00 */
[----:B--2---:R-:W2:Y:S04]  /*0d60*/  LDG.E.64 R18, desc[UR10][R18.64] ;  /* 0x0000000a12127981 */ /* 0x004ea8000c1e1b00 */
[----:B0-----:R-:W4:Y:S01]  /*0d70*/  LDG.E.64 R16, desc[UR10][R16.64] ;  /* 0x0000000a10107981 */ /* 0x001f22000c1e1b00 */
[----:B---3--:R-:W-:-:S06]  /*0d80*/  IMAD.WIDE.U32 R20, R8, 0x8, R20 ;  /* 0x0000000808147825 */ /* 0x008fcc00078e0014 */
[----:B------:R-:W3:Y:S01]  /*0d90*/  LDG.E.64 R20, desc[UR10][R20.64] ;  /* 0x0000000a14147981 */ /* 0x000ee2000c1e1b00 */
[----:B--2---:R-:W-:-:S06]  /*0da0*/  IMAD.WIDE.U32 R26, R8, 0x8, R18 ;  /* 0x00000008081a7825 */ /* 0x004fcc00078e0012 */
[----:B------:R-:W2:Y:S01]  /*0db0*/  LDG.E.64 R26, desc[UR10][R26.64] ;  /* 0x0000000a1a1a7981 */ /* 0x000ea2000c1e1b00 */
[----:B----4-:R-:W-:-:S06]  /*0dc0*/  IMAD.WIDE.U32 R28, R5, 0x8, R16 ;  /* 0x00000008051c7825 */ /* 0x010fcc00078e0010 */
[----:B------:R-:W4:Y:S01]  /*0dd0*/  LDG.E.64 R28, desc[UR10][R28.64] ;  /* 0x0000000a1c1c7981 */ /* 0x000f22000c1e1b00 */
[----:B---3--:R-:W-:-:S05]  /*0de0*/  IMAD.WIDE R20, R12, 0x8, R20 ;  /* 0x000000080c147825 */ /* 0x008fca00078e0214 */
[----:B------:R-:W3:Y:S01]  /*0df0*/  LDG.E.64 R18, desc[UR10][R20.64] ;  /* 0x0000000a14127981 */ /* 0x000ee2000c1e1b00 */
[----:B--2---:R-:W-:-:S05]  /*0e00*/  IMAD.WIDE.U32 R26, R13, 0x8, R26 ;  /* 0x000000080d1a7825 */ /* 0x004fca00078e001a */
[----:B------:R-:W2:Y:S01]  /*0e10*/  LDG.E.64 R16, desc[UR10][R26.64] ;  /* 0x0000000a1a107981 */ /* 0x000ea2000c1e1b00 */
[----:B----4-:R-:W-:-:S06]  /*0e20*/  IMAD.WIDE.U32 R28, R9, 0x8, R28 ;  /* 0x00000008091c7825 */ /* 0x010fcc00078e001c */
[----:B------:R-:W4:Y:S01]  /*0e30*/  LDG.E.64 R28, desc[UR10][R28.64] ;  /* 0x0000000a1c1c7981 */ /* 0x000f22000c1e1b00 */
[----:B------:R-:W-:-:S05]  /*0e40*/  IADD3 R23, PT, PT, -R22, -0x2, R23 ;  /* 0xfffffffe16177810 */ /* 0x000fca0007ffe117 */
[----:B---3--:R-:W-:-:S06]  /*0e50*/  IMAD.WIDE R18, R23, 0x4, R18 ;  /* 0x0000000417127825 */ /* 0x008fcc00078e0212 */
[----:B------:R-:W3:Y:S01]  /*0e60*/  LDG.E R19, desc[UR10][R18.64] ;  /* 0x0000000a12137981 */ /* 0x000ee2000c1e1900 */
[----:B--2---:R-:W-:-:S06]  /*0e70*/  IMAD.WIDE.U32 R16, R24, 0x4, R16 ;  /* 0x0000000418107825 */ /* 0x004fcc00078e0010 */
[----:B------:R-:W3:Y:S01]  /*0e80*/  LDG.E R16, desc[UR10][R16.64] ;  /* 0x0000000a10107981 */ /* 0x000ee2000c1e1900 */
[----:B----4-:R-:W-:-:S05]  /*0e90*/  IMAD.WIDE.U32 R24, R10, 0x4, R28 ;  /* 0x000000040a187825 */ /* 0x010fca00078e001c */
[----:B------:R-:W3:Y:S02]  /*0ea0*/  LDG.E R23, desc[UR10][R24.64] ;  /* 0x0000000a18177981 */ /* 0x000ee4000c1e1900 */
[----:B---3--:R-:W-:-:S05]  /*0eb0*/  FFMA R23, R16, R19, R23 ;  /* 0x0000001310177223 */ /* 0x008fca0000000017 */
[----:B------:R2:W-:Y:S02]  /*0ec0*/  STG.E desc[UR10][R24.64], R23 ;  /* 0x0000001718007986 */ /* 0x0005e4000c10190a */
.L_x_9:
[----:B------:R-:W-:-:S07]  /*0ed0*/  IADD3 R22, PT, PT, R22, 0x2, RZ ;  /* 0x0000000216167810 */ /* 0x000fce0007ffe0ff */
.L_x_7:
[----:B------:R-:W4:Y:S02]  /*0ee0*/  LDCU UR5, c[0x0][0x390] ;  /* 0x00007200ff0577ac */ /* 0x000f240008000800 */
[----:B----4-:R-:W-:-:S09]  /*0ef0*/  ULOP3.LUT UP0, URZ, UR5, 0x1, URZ, 0xc0, !UPT ;  /* 0x0000000105ff7892 */ /* 0x010fd2000f80c0ff */
[----:B------:R-:W-:Y:S05]  /*0f00*/  BRA.U !UP0, `(.L_x_0) ;  /* 0x00000001087c7547 */ /* 0x000fea000b800000 */
[----:B------:R-:W4:Y:S01]  /*0f10*/  LDCU UR6, c[0x0][0x38c] ;  /* 0x00007180ff0677ac */ /* 0x000f220008000800 */
[----:B--2---:R-:W-:-:S04]  /*0f20*/  LOP3.LUT R23, RZ, R22, RZ, 0x33, !PT ;  /* 0x00000016ff177212 */ /* 0x004fc800078e33ff */
[----:B------:R-:W-:-:S04]  /*0f30*/  IADD3 R23, PT, PT, R23, UR5, RZ ;  /* 0x0000000517177c10 */ /* 0x000fc8000fffe0ff */
[----:B------:R-:W-:-:S04]  /*0f40*/  IADD3 R22, PT, PT, R10, R3, -R23 ;  /* 0x000000030a167210 */ /* 0x000fc80007ffe817 */
[----:B----4-:R-:W-:-:S13]  /*0f50*/  ISETP.GE.U32.AND P1, PT, R22, UR6, PT ;  /* 0x0000000616007c0c */ /* 0x010fda000bf26070 */
[----:B------:R-:W-:Y:S05]  /*0f60*/  @P1 BRA `(.L_x_0) ;  /* 0x0000000000641947 */ /* 0x000fea0003800000 */
[----:B------:R-:W2:Y:S01]  /*0f70*/  LDC.64 R18, c[0x0][0x398] ;  /* 0x0000e600ff127b82 */ /* 0x000ea20000000a00 */
[----:B0-----:R-:W4:Y:S07]  /*0f80*/  LDG.E.64 R20, desc[UR10][R14.64] ;  /* 0x0000000a0e147981 */ /* 0x001f2e000c1e1b00 */
[----:B-1----:R-:W0:Y:S01]  /*0f90*/  LDC.64 R16, c[0x0][0x3a8] ;  /* 0x0000ea00ff107b82 */ /* 0x002e220000000a00 */
[----:B--2---:R-:W3:Y:S04]  /*0fa0*/  LDG.E.64 R18, desc[UR10][R18.64] ;  /* 0x0000000a12127981 */ /* 0x004ee8000c1e1b00 */
[----:B0-----:R-:W2:Y:S01]  /*0fb0*/  LDG.E.64 R16, desc[UR10][R16.64] ;  /* 0x0000000a10107981 */ /* 0x001ea2000c1e1b00 */
[----:B----4-:R-:W-:-:S06]  /*0fc0*/  IMAD.WIDE.U32 R20, R8, 0x8, R20 ;  /* 0x0000000808147825 */ /* 0x010fcc00078e0014 */
[----:B------:R-:W4:Y:S01]  /*0fd0*/  LDG.E.64 R20, desc[UR10][R20.64] ;  /* 0x0000000a14147981 */ /* 0x000f22000c1e1b00 */
[----:B---3--:R-:W-:-:S06]  /*0fe0*/  IMAD.WIDE.U32 R24, R8, 0x8, R18 ;  /* 0x0000000808187825 */ /* 0x008fcc00078e0012 */
[----:B------:R-:W3:Y:S01]  /*0ff0*/  LDG.E.64 R24, desc[UR10][R24.64] ;  /* 0x0000000a18187981 */ /* 0x000ee2000c1e1b00 */
[----:B--2---:R-:W-:-:S06]  /*1000*/  IMAD.WIDE.U32 R26, R5, 0x8, R16 ;  /* 0x00000008051a7825 */ /* 0x004fcc00078e0010 */
[----:B------:R-:W2:Y:S01]  /*1010*/  LDG.E.64 R26, desc[UR10][R26.64] ;  /* 0x0000000a1a1a7981 */ /* 0x000ea2000c1e1b00 */
[----:B----4-:R-:W-:-:S06]  /*1020*/  IMAD.WIDE R28, R12, 0x8, R20 ;  /* 0x000000080c1c7825 */ /* 0x010fcc00078e0214 */
[----:B------:R-:W4:Y:S01]  /*1030*/  LDG.E.64 R28, desc[UR10][R28.64] ;  /* 0x0000000a1c1c7981 */ /* 0x000f22000c1e1b00 */
[----:B---3--:R-:W-:-:S06]  /*1040*/  IMAD.WIDE.U32 R12, R13, 0x8, R24 ;  /* 0x000000080d0c7825 */ /* 0x008fcc00078e0018 */
[----:B------:R-:W3:Y:S01]  /*1050*/  LDG.E.64 R12, desc[UR10][R12.64] ;  /* 0x0000000a0c0c7981 */ /* 0x000ee2000c1e1b00 */
[----:B--2---:R-:W-:-:S05]  /*1060*/  IMAD.WIDE.U32 R26, R9, 0x8, R26 ;  /* 0x00000008091a7825 */ /* 0x004fca00078e001a */
[----:B------:R-:W2:Y:S01]  /*1070*/  LDG.E.64 R16, desc[UR10][R26.64] ;  /* 0x0000000a1a107981 */ /* 0x000ea2000c1e1b00 */
[----:B----4-:R-:W-:-:S06]  /*1080*/  IMAD.WIDE R18, R23, 0x4, R28 ;  /* 0x0000000417127825 */ /* 0x010fcc00078e021c */
[----:B------:R-:W4:Y:S01]  /*1090*/  LDG.E R19, desc[UR10][R18.64] ;  /* 0x0000000a12137981 */ /* 0x000f22000c1e1900 */
[----:B---3--:R-:W-:-:S06]  /*10a0*/  IMAD.WIDE.U32 R22, R22, 0x4, R12 ;  /* 0x0000000416167825 */ /* 0x008fcc00078e000c */
[----:B------:R-:W4:Y:S01]  /*10b0*/  LDG.E R22, desc[UR10][R22.64] ;  /* 0x0000000a16167981 */ /* 0x000f22000c1e1900 */
[----:B--2---:R-:W-:-:S05]  /*10c0*/  IMAD.WIDE.U32 R16, R10, 0x4, R16 ;  /* 0x000000040a107825 */ /* 0x004fca00078e0010 */
[----:B------:R-:W4:Y:S02]  /*10d0*/  LDG.E R21, desc[UR10][R16.64] ;  /* 0x0000000a10157981 */ /* 0x000f24000c1e1900 */
[----:B----4-:R-:W-:-:S05]  /*10e0*/  FFMA R21, R22, R19, R21 ;  /* 0x0000001316157223 */ /* 0x010fca0000000015 */
[----:B------:R4:W-:Y:S02]  /*10f0*/  STG.E desc[UR10][R16.64], R21 ;  /* 0x0000001510007986 */ /* 0x0009e4000c10190a */
.L_x_0:
[----:B------:R-:W-:Y:S05]  /*1100*/  @P0 BRA `(.L_x_10) ;  /* 0xfffffff0002c0947 */ /* 0x000fea000383ffff */
[----:B------:R-:W5:Y:S01]  /*1110*/  LDCU UR4, c[0x0][0x38c] ;  /* 0x00007180ff0477ac */ /* 0x000f620008000800 */
[----:B------:R-:W-:-:S04]  /*1120*/  IADD3 R10, PT, PT, R10, 0x1, RZ ;  /* 0x000000010a0a7810 */ /* 0x000fc80007ffe0ff */
[----:B-----5:R-:W-:-:S13]  /*1130*/  ISETP.NE.AND P0, PT, R10, UR4, PT ;  /* 0x000000040a007c0c */ /* 0x020fda000bf05270 */
        /* <DEDUP_REMOVED lines=13> */
[----:B0-----:R-:W-:Y:S05]  /*1210*/  EXIT ;  /* 0x000000000000794d */ /* 0x001fea0003800000 */
.L_x_15:
[----:B------:R-:W-:-:S00]  /*1220*/  BRA `(.L_x_15) ;  /* 0xfffffffc00fc7947 */ /* 0x000fc0000383ffff */
[----:B------:R-:W-:-:S00]  /*1230*/  NOP ;  /* 0x0000000000007918 */ /* 0x000fc00000000000 */
        /* <DEDUP_REMOVED lines=12> */
.L_x_32:


//--------------------- .text._Z11fill_kernelIfEvPPPPT_iiii --------------------------
	.section	.text._Z11fill_kernelIfEvPPPPT_iiii,"ax",@progbits
	.align	128
        .global         _Z11fill_kernelIfEvPPPPT_iiii
        .type           _Z11fill_kernelIfEvPPPPT_iiii,@function
        .size           _Z11fill_kernelIfEvPPPPT_iiii,(.L_x_33 - _Z11fill_kernelIfEvPPPPT_iiii)
        .other          _Z11fill_kernelIfEvPPPPT_iiii,@"STO_CUDA_ENTRY STV_DEFAULT"
_Z11fill_kernelIfEvPPPPT_iiii:
.text._Z11fill_kernelIfEvPPPPT_iiii:
[----:B------:R-:W-:Y:S08]  /*0000*/  LDC R1, c[0x0][0x37c] ;  /* 0x0000df00ff017b82 */ /* 0x000ff00000000800 */
[----:B------:R-:W0:Y:S02]  /*0010*/  LDC R0, c[0x0][0x388] ;  /* 0x0000e200ff007b82 */ /* 0x000e240000000800 */
[----:B0-----:R-:W-:-:S13]  /*0020*/  ISETP.GE.AND P0, PT, R0, 0x1, PT ;  /* 0x000000010000780c */ /* 0x001fda0003f06270 */
[----:B------:R-:W-:Y:S05]  /*0030*/  @!P0 EXIT ;  /* 0x000000000000894d */ /* 0x000fea0003800000 */
[----:B------:R-:W0:Y:S01]  /*0040*/  LDC.64 R2, c[0x0][0x390] ;  /* 0x0000e400ff027b82 */ /* 0x000e220000000a00 */
[----:B------:R-:W0:Y:S02]  /*0050*/  LDCU UR4, c[0x0][0x38c] ;  /* 0x00007180ff0477ac */ /* 0x000e240008000800 */
[----:B0-----:R-:W-:-:S04]  /*0060*/  VIMNMX3 R0, R2, UR4, R3, PT ;  /* 0x0000000402007c0f */ /* 0x001fc8000b800103 */
[----:B------:R-:W-:-:S13]  /*0070*/  ISETP.GE.AND P0, PT, R0, 0x1, PT ;  /* 0x000000010000780c */ /* 0x000fda0003f06270 */
[----:B------:R-:W-:Y:S05]  /*0080*/  @!P0 EXIT ;  /* 0x000000000000894d */ /* 0x000fea0003800000 */
[C---:B------:R-:W-:Y:S01]  /*0090*/  LOP3.LUT R0, R3.reuse, 0x7ffffff8, RZ, 0xc0, !PT ;  /* 0x7ffffff803007812 */ /* 0x040fe200078ec0ff */
[----:B------:R-:W-:Y:S01]  /*00a0*/  HFMA2 R4, -RZ, RZ, 0, 0 ;  /* 0x00000000ff047431 */ /* 0x000fe200000001ff */
[C---:B------:R-:W-:Y:S01]  /*00b0*/  LOP3.LUT R2, R3.reuse, 0x7, RZ, 0xc0, !PT ;  /* 0x0000000703027812 */ /* 0x040fe200078ec0ff */
[----:B------:R-:W0:Y:S01]  /*00c0*/  LDCU.64 UR6, c[0x0][0x358] ;  /* 0x00006b00ff0677ac */ /* 0x000e220008000a00 */
[----:B------:R-:W-:Y:S01]  /*00d0*/  LOP3.LUT R3, R3, 0x3, RZ, 0xc0, !PT ;  /* 0x0000000303037812 */ /* 0x000fe200078ec0ff */
[----:B------:R-:W-:-:S07]  /*00e0*/  IMAD.MOV R5, RZ, RZ, -R0 ;  /* 0x000000ffff057224 */ /* 0x000fce00078e0a00 */
.L_x_22:
[----:B-1----:R-:W1:Y:S01]  /*00f0*/  LDC.64 R16, c[0x0][0x380] ;  /* 0x0000e000ff107b82 */ /* 0x002e620000000a00 */
[----:B------:R-:W-:Y:S01]  /*0100*/  MOV R7, RZ ;  /* 0x000000ff00077202 */ /* 0x000fe20000000f00 */
[----:B-123--:R-:W-:-:S07]  /*0110*/  IMAD.WIDE.U32 R16, R4, 0x8, R16 ;  /* 0x0000000804107825 */ /* 0x00efce00078e0010 */
.L_x_21:
[----:B------:R-:W-:Y:S01]  /*0120*/  IMAD.IADD R6, R7, 0x1, R4 ;  /* 0x0000000107067824 */ /* 0x000fe200078e0204 */
[----:B-123--:R-:W-:-:S07]  /*0130*/  MOV R9, RZ ;  /* 0x000000ff00097202 */ /* 0x00efce0000000f00 */
.L_x_20:
[----:B-1----:R-:W1:Y:S01]  /*0140*/  LDC R8, c[0x0][0x394] ;  /* 0x0000e500ff087b82 */ /* 0x002e620000000800 */
[----:B---3--:R-:W-:Y:S01]  /*0150*/  IMAD.MOV.U32 R10, RZ, RZ, RZ ;  /* 0x000000ffff0a7224 */ /* 0x008fe200078e00ff */
[----:B-1----:R-:W-:-:S13]  /*0160*/  ISETP.GE.U32.AND P0, PT, R8, 0x8, PT ;  /* 0x000000080800780c */ /* 0x002fda0003f06070 */
[----:B--2---:R-:W-:Y:S05]  /*0170*/  @!P0 BRA `(.L_x_16) ;  /* 0x00000004009c8947 */ /* 0x004fea0003800000 */
[C---:B------:R-:W-:Y:S01]  /*0180*/  IADD3 R13, PT, PT, R9.reuse, 0x2, RZ ;  /* 0x00000002090d7810 */ /* 0x040fe20007ffe0ff */
[C---:B------:R-:W-:Y:S01]  /*0190*/  VIADD R15, R9.reuse, 0x3 ;  /* 0x00000003090f7836 */ /* 0x040fe20000000000 */
[C---:B------:R-:W-:Y:S01]  /*01a0*/  IADD3 R23, PT, PT, R9.reuse, 0x4, RZ ;  /* 0x0000000409177810 */ /* 0x040fe20007ffe0ff */
[C---:B------:R-:W-:Y:S01]  /*01b0*/  VIADD R25, R9.reuse, 0x5 ;  /* 0x0000000509197836 */ /* 0x040fe20000000000 */
[C---:B------:R-:W-:Y:S01]  /*01c0*/  IADD3 R27, PT, PT, R9.reuse, 0x6, RZ ;  /* 0x00000006091b7810 */ /* 0x040fe20007ffe0ff */
[----:B------:R-:W-:Y:S01]  /*01d0*/  VIADD R29, R9, 0x7 ;  /* 0x00000007091d7836 */ /* 0x000fe20000000000 */
[----:B------:R-:W-:Y:S01]  /*01e0*/  MOV R12, R5 ;  /* 0x00000005000c7202 */ /* 0x000fe20000000f00 */
[C---:B------:R-:W-:Y:S01]  /*01f0*/  IMAD R11, R6.reuse, R9, RZ ;  /* 0x00000009060b7224 */ /* 0x040fe200078e02ff */
[----:B------:R-:W-:Y:S01]  /*0200*/  UMOV UR4, URZ ;  /* 0x000000ff00047c82 */ /* 0x000fe20008000000 */
[C---:B------:R-:W-:Y:S01]  /*0210*/  IMAD R13, R6.reuse, R13, RZ ;  /* 0x0000000d060d7224 */ /* 0x040fe200078e02ff */
[----:B------:R-:W-:Y:S01]  /*0220*/  UMOV UR5, URZ ;  /* 0x000000ff00057c82 */ /* 0x000fe20008000000 */
[----:B------:R-:W-:-:S02]  /*0230*/  IMAD R15, R6, R15, RZ ;  /* 0x0000000f060f7224 */ /* 0x000fc400078e02ff */
[C---:B------:R-:W-:Y:S02]  /*0240*/  IMAD R23, R6.reuse, R23, RZ ;  /* 0x0000001706177224 */ /* 0x040fe400078e02ff */
[C---:B------:R-:W-:Y:S02]  /*0250*/  IMAD R25, R6.reuse, R25, RZ ;  /* 0x0000001906197224 */ /* 0x040fe400078e02ff */
[C---:B------:R-:W-:Y:S02]  /*0260*/  IMAD R27, R6.reuse, R27, RZ ;  /* 0x0000001b061b7224 */ /* 0x040fe400078e02ff */
[C---:B------:R-:W-:Y:S02]  /*0270*/  IMAD R29, R6.reuse, R29, RZ ;  /* 0x0000001d061d7224 */ /* 0x040fe400078e02ff */
[----:B------:R-:W-:-:S07]  /*0280*/  IMAD.IADD R10, R6, 0x1, R11 ;  /* 0x00000001060a7824 */ /* 0x000fce00078e020b */
.L_x_17:
[----:B01----:R-:W2:Y:S02]  /*0290*/  LDG.E.64 R20, desc[UR6][R16.64] ;  /* 0x0000000610147981 */ /* 0x003ea4000c1e1b00 */
[----:B--2---:R-:W-:-:S05]  /*02a0*/  IMAD.WIDE.U32 R20, R7, 0x8, R20 ;  /* 0x0000000807147825 */ /* 0x004fca00078e0014 */
[----:B------:R-:W2:Y:S02]  /*02b0*/  LDG.E.64 R18, desc[UR6][R20.64] ;  /* 0x0000000614127981 */ /* 0x000ea4000c1e1b00 */
[----:B--2---:R-:W-:-:S06]  /*02c0*/  IMAD.WIDE.U32 R18, R9, 0x8, R18 ;  /* 0x0000000809127825 */ /* 0x004fcc00078e0012 */
[----:B------:R-:W2:Y:S01]  /*02d0*/  LDG.E.64 R18, desc[UR6][R18.64] ;  /* 0x0000000612127981 */ /* 0x000ea2000c1e1b00 */
[----:B------:R-:W-:Y:S02]  /*02e0*/  I2FP.F32.U32 R14, R11 ;  /* 0x0000000b000e7245 */ /* 0x000fe40000201000 */
[----:B--2---:R-:W-:-:S04]  /*02f0*/  IADD3 R18, P0, PT, R18, UR4, RZ ;  /* 0x0000000412127c10 */ /* 0x004fc8000ff1e0ff */
[----:B------:R-:W-:-:S05]  /*0300*/  IADD3.X R19, PT, PT, R19, UR5, RZ, P0, !PT ;  /* 0x0000000513137c10 */ /* 0x000fca00087fe4ff */
[----:B------:R0:W-:Y:S04]  /*0310*/  STG.E desc[UR6][R18.64], R14 ;  /* 0x0000000e12007986 */ /* 0x0001e8000c101906 */
[----:B------:R-:W0:Y:S02]  /*0320*/  LDG.E.64 R20, desc[UR6][R16.64] ;  /* 0x0000000610147981 */ /* 0x000e24000c1e1b00 */
[----:B0-----:R-:W-:-:S05]  /*0330*/  IMAD.WIDE.U32 R18, R7, 0x8, R20 ;  /* 0x0000000807127825 */ /* 0x001fca00078e0014 */
[----:B------:R-:W2:Y:S02]  /*0340*/  LDG.E.64 R20, desc[UR6][R18.64] ;  /* 0x0000000612147981 */ /* 0x000ea4000c1e1b00 */
[----:B--2---:R-:W-:-:S05]  /*0350*/  IMAD.WIDE.U32 R18, R9, 0x8, R20 ;  /* 0x0000000809127825 */ /* 0x004fca00078e0014 */
[----:B------:R-:W2:Y:S01]  /*0360*/  LDG.E.64 R20, desc[UR6][R18.64] ;  /* 0x0000000612147981 */ /* 0x000ea2000c1e1b00 */
[----:B------:R-:W-:Y:S02]  /*0370*/  I2FP.F32.U32 R22, R10 ;  /* 0x0000000a00167245 */ /* 0x000fe40000201000 */
[----:B--2---:R-:W-:-:S04]  /*0380*/  IADD3 R20, P0, PT, R20, UR4, RZ ;  /* 0x0000000414147c10 */ /* 0x004fc8000ff1e0ff */
[----:B------:R-:W-:-:S05]  /*0390*/  IADD3.X R21, PT, PT, R21, UR5, RZ, P0, !PT ;  /* 0x0000000515157c10 */ /* 0x000fca00087fe4ff */
[----:B------:R0:W-:Y:S04]  /*03a0*/  STG.E desc[UR6][R20.64+0x4], R22 ;  /* 0x0000041614007986 */ /* 0x0001e8000c101906 */
[----:B0-----:R-:W2:Y:S02]  /*03b0*/  LDG.E.64 R20, desc[UR6][R16.64] ;  /* 0x0000000610147981 */ /* 0x001ea4000c1e1b00 */
[----:B--2---:R-:W-:-:S05]  /*03c0*/  IMAD.WIDE.U32 R20, R7, 0x8, R20 ;  /* 0x0000000807147825 */ /* 0x004fca00078e0014 */
        /* <DEDUP_REMOVED lines=48> */
[----:B------:R-:W-:Y:S01]  /*06d0*/  IADD3 R12, PT, PT, R12, 0x8, RZ ;  /* 0x000000080c0c7810 */ /* 0x000fe20007ffe0ff */
[C---:B------:R-:W-:Y:S01]  /*06e0*/  IMAD R13, R6.reuse, 0x8, R13 ;  /* 0x00000008060d7824 */ /* 0x040fe200078e020d */
[----:B------:R-:W-:Y:S01]  /*06f0*/  I2FP.F32.U32 R22, R29 ;  /* 0x0000001d00167245 */ /* 0x000fe20000201000 */
[C---:B------:R-:W-:Y:S01]  /*0700*/  IMAD R23, R6.reuse, 0x8, R23 ;  /* 0x0000000806177824 */ /* 0x040fe200078e0217 */
[C---:B------:R-:W-:Y:S01]  /*0710*/  LEA R15, R6.reuse, R15, 0x3 ;  /* 0x0000000f060f7211 */ /* 0x040fe200078e18ff */
[C---:B------:R-:W-:Y:S01]  /*0720*/  IMAD R27, R6.reuse, 0x8, R27 ;  /* 0x00000008061b7824 */ /* 0x040fe200078e021b */
[C---:B------:R-:W-:Y:S01]  /*0730*/  LEA R25, R6.reuse, R25, 0x3 ;  /* 0x0000001906197211 */ /* 0x040fe200078e18ff */
[C---:B------:R-:W-:Y:S01]  /*0740*/  IMAD R10, R6.reuse, 0x8, R10 ;  /* 0x00000008060a7824 */ /* 0x040fe200078e020a */
[C---:B------:R-:W-:Y:S02]  /*0750*/  LEA R29, R6.reuse, R29, 0x3 ;  /* 0x0000001d061d7211 */ /* 0x040fe400078e18ff */
[----:B------:R-:W-:-:S02]  /*0760*/  LEA R11, R6, R11, 0x3 ;  /* 0x0000000b060b7211 */ /* 0x000fc400078e18ff */
[----:B--2---:R-:W-:Y:S01]  /*0770*/  IADD3 R20, P0, PT, R20, UR4, RZ ;  /* 0x0000000414147c10 */ /* 0x004fe2000ff1e0ff */
[----:B------:R-:W-:-:S03]  /*0780*/  UIADD3 UR4, UP0, UPT, UR4, 0x20, URZ ;  /* 0x0000002004047890 */ /* 0x000fc6000ff1e0ff */
[----:B------:R-:W-:Y:S01]  /*0790*/  IADD3.X R21, PT, PT, R21, UR5, RZ, P0, !PT ;  /* 0x0000000515157c10 */ /* 0x000fe200087fe4ff */
[----:B------:R-:W-:Y:S01]  /*07a0*/  UIADD3.X UR5, UPT, UPT, URZ, UR5, URZ, UP0, !UPT ;  /* 0x00000005ff057290 */ /* 0x000fe200087fe4ff */
[----:B------:R-:W-:-:S03]  /*07b0*/  ISETP.NE.AND P0, PT, R12, RZ, PT ;  /* 0x000000ff0c00720c */ /* 0x000fc60003f05270 */
[----:B------:R1:W-:Y:S10]  /*07c0*/  STG.E desc[UR6][R20.64+0x1c], R22 ;  /* 0x00001c1614007986 */ /* 0x0003f4000c101906 */
[----:B------:R-:W-:Y:S05]  /*07d0*/  @P0 BRA `(.L_x_17) ;  /* 0xfffffff800ac0947 */ /* 0x000fea000383ffff */
[----:B------:R-:W-:-:S07]  /*07e0*/  IMAD.MOV.U32 R10, RZ, RZ, R0 ;  /* 0x000000ffff0a7224 */ /* 0x000fce00078e0000 */
.L_x_16:
[----:B------:R-:W-:-:S13]  /*07f0*/  ISETP.NE.AND P0, PT, R2, RZ, PT ;  /* 0x000000ff0200720c */ /* 0x000fda0003f05270 */
[----:B------:R-:W-:Y:S05]  /*0800*/  @!P0 BRA `(.L_x_18) ;  /* 0x0000000400388947 */ /* 0x000fea0003800000 */
[----:B------:R-:W-:Y:S02]  /*0810*/  IADD3 R11, PT, PT, R2, -0x1, RZ ;  /* 0xffffffff020b7810 */ /* 0x000fe40007ffe0ff */
[----:B------:R-:W-:Y:S02]  /*0820*/  ISETP.NE.AND P1, PT, R3, RZ, PT ;  /* 0x000000ff0300720c */ /* 0x000fe40003f25270 */
[----:B------:R-:W-:-:S13]  /*0830*/  ISETP.GE.U32.AND P0, PT, R11, 0x3, PT ;  /* 0x000000030b00780c */ /* 0x000fda0003f06070 */
[----:B------:R-:W-:Y:S05]  /*0840*/  @!P0 BRA `(.L_x_19) ;  /* 0x0000000000a08947 */ /* 0x000fea0003800000 */
[----:B0-----:R-:W2:Y:S02]  /*0850*/  LDG.E.64 R12, desc[UR6][R16.64] ;  /* 0x00000006100c7981 */ /* 0x001ea4000c1e1b00 */
[----:B--2---:R-:W-:-:S06]  /*0860*/  IMAD.WIDE.U32 R14, R7, 0x8, R12 ;  /* 0x00000008070e7825 */ /* 0x004fcc00078e000c */
[----:B------:R-:W2:Y:S01]  /*0870*/  LDG.E.64 R14, desc[UR6][R14.64] ;  /* 0x000000060e0e7981 */ /* 0x000ea2000c1e1b00 */
[----:B------:R-:W-:Y:S02]  /*0880*/  IMAD.IADD R11, R10, 0x1, R9 ;  /* 0x000000010a0b7824 */ /* 0x000fe400078e0209 */
[----:B--2---:R-:W-:-:S05]  /*0890*/  IMAD.WIDE.U32 R18, R9, 0x8, R14 ;  /* 0x0000000809127825 */ /* 0x004fca00078e000e */
[----:B------:R-:W2:Y:S01]  /*08a0*/  LDG.E.64 R12, desc[UR6][R18.64] ;  /* 0x00000006120c7981 */ /* 0x000ea2000c1e1b00 */
[----:B------:R-:W-:-:S05]  /*08b0*/  IMAD R23, R6, R11, RZ ;  /* 0x0000000b06177224 */ /* 0x000fca00078e02ff */
[----:B------:R-:W-:Y:S01]  /*08c0*/  I2FP.F32.U32 R25, R23 ;  /* 0x0000001700197245 */ /* 0x000fe20000201000 */
[----:B--2---:R-:W-:-:S05]  /*08d0*/  IMAD.WIDE.U32 R12, R10, 0x4, R12 ;  /* 0x000000040a0c7825 */ /* 0x004fca00078e000c */
[----:B------:R0:W-:Y:S04]  /*08e0*/  STG.E desc[UR6][R12.64], R25 ;  /* 0x000000190c007986 */ /* 0x0001e8000c101906 */
[----:B-1----:R-:W2:Y:S02]  /*08f0*/  LDG.E.64 R20, desc[UR6][R16.64] ;  /* 0x0000000610147981 */ /* 0x002ea4000c1e1b00 */
[----:B--2---:R-:W-:-:S06]  /*0900*/  IMAD.WIDE.U32 R20, R7, 0x8, R20 ;  /* 0x0000000807147825 */ /* 0x004fcc00078e0014 */
[----:B------:R-:W2:Y:S02]  /*0910*/  LDG.E.64 R20, desc[UR6][R20.64] ;  /* 0x0000000614147981 */ /* 0x000ea4000c1e1b00 */
[----:B--2---:R-:W-:-:S06]  /*0920*/  IMAD.WIDE.U32 R14, R9, 0x8, R20 ;  /* 0x00000008090e7825 */ /* 0x004fcc00078e0014 */
[----:B------:R-:W2:Y:S01]  /*0930*/  LDG.E.64 R14, desc[UR6][R14.64] ;  /* 0x000000060e0e7981 */ /* 0x000ea2000c1e1b00 */
[----:B------:R-:W-:-:S04]  /*0940*/  IADD3 R23, PT, PT, R6, R23, RZ ;  /* 0x0000001706177210 */ /* 0x000fc80007ffe0ff */
[----:B------:R-:W-:Y:S01]  /*0950*/  I2FP.F32.U32 R27, R23 ;  /* 0x00000017001b7245 */ /* 0x000fe20000201000 */
[----:B--2---:R-:W-:-:S05]  /*0960*/  IMAD.WIDE.U32 R18, R10, 0x4, R14 ;  /* 0x000000040a127825 */ /* 0x004fca00078e000e */
[----:B------:R1:W-:Y:S04]  /*0970*/  STG.E desc[UR6][R18.64+0x4], R27 ;  /* 0x0000041b12007986 */ /* 0x0003e8000c101906 */
[----:B------:R-:W2:Y:S02]  /*0980*/  LDG.E.64 R22, desc[UR6][R16.64] ;  /* 0x0000000610167981 */ /* 0x000ea4000c1e1b00 */
[----:B--2---:R-:W-:-:S06]  /*0990*/  IMAD.WIDE.U32 R22, R7, 0x8, R22 ;  /* 0x0000000807167825 */ /* 0x004fcc00078e0016 */
[----:B------:R-:W0:Y:S01]  /*09a0*/  LDG.E.64 R22, desc[UR6][R22.64] ;  /* 0x0000000616167981 */ /* 0x000e22000c1e1b00 */
[----:B------:R-:W-:Y:S02]  /*09b0*/  VIADD R21, R11, 0x2 ;  /* 0x000000020b157836 */ /* 0x000fe40000000000 */
[----:B0-----:R-:W-:-:S05]  /*09c0*/  IMAD.WIDE.U32 R24, R9, 0x8, R22 ;  /* 0x0000000809187825 */ /* 0x001fca00078e0016 */
[----:B------:R-:W2:Y:S01]  /*09d0*/  LDG.E.64 R12, desc[UR6][R24.64] ;  /* 0x00000006180c7981 */ /* 0x000ea2000c1e1b00 */
[----:B------:R-:W-:-:S05]  /*09e0*/  IMAD R21, R6, R21, RZ ;  /* 0x0000001506157224 */ /* 0x000fca00078e02ff */
[----:B------:R-:W-:Y:S01]  /*09f0*/  I2FP.F32.U32 R29, R21 ;  /* 0x00000015001d7245 */ /* 0x000fe20000201000 */
[----:B--2---:R-:W-:-:S05]  /*0a00*/  IMAD.WIDE.U32 R14, R10, 0x4, R12 ;  /* 0x000000040a0e7825 */ /* 0x004fca00078e000c */
[----:B------:R2:W-:Y:S04]  /*0a10*/  STG.E desc[UR6][R14.64+0x8], R29 ;  /* 0x0000081d0e007986 */ /* 0x0005e8000c101906 */
[----:B------:R-:W1:Y:S02]  /*0a20*/  LDG.E.64 R12, desc[UR6][R16.64] ;  /* 0x00000006100c7981 */ /* 0x000e64000c1e1b00 */
[----:B-1----:R-:W-:-:S06]  /*0a30*/  IMAD.WIDE.U32 R18, R7, 0x8, R12 ;  /* 0x0000000807127825 */ /* 0x002fcc00078e000c */
[----:B------:R-:W3:Y:S01]  /*0a40*/  LDG.E.64 R18, desc[UR6][R18.64] ;  /* 0x0000000612127981 */ /* 0x000ee2000c1e1b00 */
[----:B------:R-:W-:Y:S01]  /*0a50*/  IADD3 R11, PT, PT, R11, 0x3, RZ ;  /* 0x000000030b0b7810 */ /* 0x000fe20007ffe0ff */
[----:B---3--:R-:W-:-:S06]  /*0a60*/  IMAD.WIDE.U32 R12, R9, 0x8, R18 ;  /* 0x00000008090c7825 */ /* 0x008fcc00078e0012 */
[----:B------:R-:W3:Y:S01]  /*0a70*/  LDG.E.64 R12, desc[UR6][R12.64] ;  /* 0x000000060c0c7981 */ /* 0x000ee2000c1e1b00 */
[----:B------:R-:W-:-:S05]  /*0a80*/  IMAD R11, R6, R11, RZ ;  /* 0x0000000b060b7224 */ /* 0x000fca00078e02ff */
[----:B------:R-:W-:Y:S01]  /*0a90*/  I2FP.F32.U32 R11, R11 ;  /* 0x0000000b000b7245 */ /* 0x000fe20000201000 */
[----:B---3--:R-:W-:-:S04]  /*0aa0*/  IMAD.WIDE.U32 R20, R10, 0x4, R12 ;  /* 0x000000040a147825 */ /* 0x008fc800078e000c */
[----:B------:R-:W-:Y:S01]  /*0ab0*/  VIADD R10, R10, 0x4 ;  /* 0x000000040a0a7836 */ /* 0x000fe20000000000 */
[----:B------:R2:W-:Y:S06]  /*0ac0*/  STG.E desc[UR6][R20.64+0xc], R11 ;  /* 0x00000c0b14007986 */ /* 0x0005ec000c101906 */
.L_x_19:
[----:B------:R-:W-:Y:S05]  /*0ad0*/  @!P1 BRA `(.L_x_18) ;  /* 0x0000000000849947 */ /* 0x000fea0003800000 */
[----:B------:R-:W-:-:S13]  /*0ae0*/  ISETP.NE.AND P0, PT, R3, 0x1, PT ;  /* 0x000000010300780c */ /* 0x000fda0003f05270 */
[----:B0-----:R-:W2:Y:S02]  /*0af0*/  @P0 LDG.E.64 R12, desc[UR6][R16.64] ;  /* 0x00000006100c0981 */ /* 0x001ea4000c1e1b00 */
[----:B--2---:R-:W-:-:S06]  /*0b00*/  @P0 IMAD.WIDE.U32 R14, R7, 0x8, R12 ;  /* 0x00000008070e0825 */ /* 0x004fcc00078e000c */
[----:B------:R-:W2:Y:S01]  /*0b10*/  @P0 LDG.E.64 R14, desc[UR6][R14.64] ;  /* 0x000000060e0e0981 */ /* 0x000ea2000c1e1b00 */
[----:B------:R-:W-:Y:S01]  /*0b20*/  @P0 IADD3 R11, PT, PT, R10, R9, RZ ;  /* 0x000000090a0b0210 */ /* 0x000fe20007ffe0ff */
[----:B--2---:R-:W-:-:S05]  /*0b30*/  @P0 IMAD.WIDE.U32 R18, R9, 0x8, R14 ;  /* 0x0000000809120825 */ /* 0x004fca00078e000e */
[----:B------:R-:W1:Y:S01]  /*0b40*/  @P0 LDG.E.64 R12, desc[UR6][R18.64] ;  /* 0x00000006120c0981 */ /* 0x000e62000c1e1b00 */
[----:B------:R-:W-:-:S05]  /*0b50*/  @P0 IMAD R11, R6, R11, RZ ;  /* 0x0000000b060b0224 */ /* 0x000fca00078e02ff */
[----:B------:R-:W-:Y:S01]  /*0b60*/  @P0 I2FP.F32.U32 R25, R11 ;  /* 0x0000000b00190245 */ /* 0x000fe20000201000 */
[----:B-1----:R-:W-:-:S05]  /*0b70*/  @P0 IMAD.WIDE.U32 R20, R10, 0x4, R12 ;  /* 0x000000040a140825 */ /* 0x002fca00078e000c */
[----:B------:R0:W-:Y:S04]  /*0b80*/  @P0 STG.E desc[UR6][R20.64], R25 ;  /* 0x0000001914000986 */ /* 0x0001e8000c101906 */
[----:B------:R-:W2:Y:S02]  /*0b90*/  @P0 LDG.E.64 R12, desc[UR6][R16.64] ;  /* 0x00000006100c0981 */ /* 0x000ea4000c1e1b00 */
[----:B--2---:R-:W-:-:S06]  /*0ba0*/  @P0 IMAD.WIDE.U32 R22, R7, 0x8, R12 ;  /* 0x0000000807160825 */ /* 0x004fcc00078e000c */
[----:B------:R-:W2:Y:S01]  /*0bb0*/  @P0 LDG.E.64 R22, desc[UR6][R22.64] ;  /* 0x0000000616160981 */ /* 0x000ea2000c1e1b00 */
[----:B------:R-:W-:Y:S01]  /*0bc0*/  LOP3.LUT R8, R8, 0x1, RZ, 0xc0, !PT ;  /* 0x0000000108087812 */ /* 0x000fe200078ec0ff */
[----:B--2---:R-:W-:-:S06]  /*0bd0*/  @P0 IMAD.WIDE.U32 R12, R9, 0x8, R22 ;  /* 0x00000008090c0825 */ /* 0x004fcc00078e0016 */
[----:B------:R-:W2:Y:S01]  /*0be0*/  @P0 LDG.E.64 R12, desc[UR6][R12.64] ;  /* 0x000000060c0c0981 */ /* 0x000ea2000c1e1b00 */
[----:B------:R-:W-:Y:S01]  /*0bf0*/  ISETP.NE.U32.AND P1, PT, R8, 0x1, PT ;  /* 0x000000010800780c */ /* 0x000fe20003f25070 */
[----:B------:R-:W-:-:S05]  /*0c00*/  @P0 IMAD.IADD R11, R6, 0x1, R11 ;  /* 0x00000001060b0824 */ /* 0x000fca00078e020b */
[----:B------:R-:W-:Y:S01]  /*0c10*/  @P0 I2FP.F32.U32 R27, R11 ;  /* 0x0000000b001b0245 */ /* 0x000fe20000201000 */
[----:B--2---:R-:W-:-:S05]  /*0c20*/  @P0 IMAD.WIDE.U32 R14, R10, 0x4, R12 ;  /* 0x000000040a0e0825 */ /* 0x004fca00078e000c */
[----:B------:R3:W-:Y:S04]  /*0c30*/  @P0 STG.E desc[UR6][R14.64+0x4], R27 ;  /* 0x0000041b0e000986 */ /* 0x0007e8000c101906 */
[----:B------:R-:W2:Y:S02]  /*0c40*/  @!P1 LDG.E.64 R18, desc[UR6][R16.64] ;  /* 0x0000000610129981 */ /* 0x000ea4000c1e1b00 */
[----:B--2---:R-:W-:-:S06]  /*0c50*/  @!P1 IMAD.WIDE.U32 R18, R7, 0x8, R18 ;  /* 0x0000000807129825 */ /* 0x004fcc00078e0012 */
[----:B------:R-:W0:Y:S01]  /*0c60*/  @!P1 LDG.E.64 R18, desc[UR6][R18.64] ;  /* 0x0000000612129981 */ /* 0x000e22000c1e1b00 */
[----:B------:R-:W-:-:S04]  /*0c70*/  @P0 IADD3 R10, PT, PT, R10, 0x2, RZ ;  /* 0x000000020a0a0810 */ /* 0x000fc80007ffe0ff */
[----:B------:R-:W-:Y:S01]  /*0c80*/  @!P1 IADD3 R11, PT, PT, R10, R9, RZ ;  /* 0x000000090a0b9210 */ /* 0x000fe20007ffe0ff */
[----:B0-----:R-:W-:-:S06]  /*0c90*/  @!P1 IMAD.WIDE.U32 R20, R9, 0x8, R18 ;  /* 0x0000000809149825 */ /* 0x001fcc00078e0012 */
[----:B------:R-:W2:Y:S01]  /*0ca0*/  @!P1 LDG.E.64 R20, desc[UR6][R20.64] ;  /* 0x0000000614149981 */ /* 0x000ea2000c1e1b00 */
[----:B------:R-:W-:-:S05]  /*0cb0*/  @!P1 IMAD R11, R6, R11, RZ ;  /* 0x0000000b060b9224 */ /* 0x000fca00078e02ff */
[----:B------:R-:W-:Y:S01]  /*0cc0*/  @!P1 I2FP.F32.U32 R13, R11 ;  /* 0x0000000b000d9245 */ /* 0x000fe20000201000 */
[----:B--2---:R-:W-:-:S05]  /*0cd0*/  @!P1 IMAD.WIDE.U32 R10, R10, 0x4, R20 ;  /* 0x000000040a0a9825 */ /* 0x004fca00078e0014 */
[----:B------:R3:W-:Y:S02]  /*0ce0*/  @!P1 STG.E desc[UR6][R10.64], R13 ;  /* 0x0000000d0a009986 */ /* 0x0007e4000c101906 */
.L_x_18:
[----:B------:R-:W4:Y:S01]  /*0cf0*/  LDCU UR4, c[0x0][0x390] ;  /* 0x00007200ff0477ac */ /* 0x000f220008000800 */
[----:B------:R-:W-:-:S05]  /*0d00*/  VIADD R9, R9, 0x1 ;  /* 0x0000000109097836 */ /* 0x000fca0000000000 */
[----:B----4-:R-:W-:-:S13]  /*0d10*/  ISETP.NE.AND P0, PT, R9, UR4, PT ;  /* 0x0000000409007c0c */ /* 0x010fda000bf05270 */
[----:B------:R-:W-:Y:S05]  /*0d20*/  @P0 BRA `(.L_x_20) ;  /* 0xfffffff400040947 */ /* 0x000fea000383ffff */
[----:B------:R-:W4:Y:S01]  /*0d30*/  LDCU UR4, c[0x0][0x38c] ;  /* 0x00007180ff0477ac */ /* 0x000f220008000800 */
[----:B------:R-:W-:-:S04]  /*0d40*/  IADD3 R7, PT, PT, R7, 0x1, RZ ;  /* 0x0000000107077810 */ /* 0x000fc80007ffe0ff */
[----:B----4-:R-:W-:-:S13]  /*0d50*/  ISETP.NE.AND P0, PT, R7, UR4, PT ;  /* 0x0000000407007c0c */ /* 0x010fda000bf05270 */
[----:B------:R-:W-:Y:S05]  /*0d60*/  @P0 BRA `(.L_x_21) ;  /* 0xfffffff000ec0947 */ /* 0x000fea000383ffff */
[----:B------:R-:W4:Y:S01]  /*0d70*/  LDCU UR4, c[0x0][0x388] ;  /* 0x00007100ff0477ac */ /* 0x000f220008000800 */
[----:B------:R-:W-:-:S04]  /*0d80*/  IADD3 R4, PT, PT, R4, 0x1, RZ ;  /* 0x0000000104047810 */ /* 0x000fc80007ffe0ff */
[----:B----4-:R-:W-:-:S13]  /*0d90*/  ISETP.NE.AND P0, PT, R4, UR4, PT ;  /* 0x0000000404007c0c */ /* 0x010fda000bf05270 */
[----:B------:R-:W-:Y:S05]  /*0da0*/  @P0 BRA `(.L_x_22) ;  /* 0xfffffff000d00947 */ /* 0x000fea000383ffff */
[----:B0-----:R-:W-:Y:S05]  /*0db0*/  EXIT ;  /* 0x000000000000794d */ /* 0x001fea0003800000 */
.L_x_23:
        /* <DEDUP_REMOVED lines=12> */
.L_x_33:


//--------------------- .text._Z11fill_matrixIfEvPPPPT_iiii --------------------------
	.section	.text._Z11fill_matrixIfEvPPPPT_iiii,"ax",@progbits
	.align	128
        .global         _Z11fill_matrixIfEvPPPPT_iiii
        .type           _Z11fill_matrixIfEvPPPPT_iiii,@function
        .size           _Z11fill_matrixIfEvPPPPT_iiii,(.L_x_34 - _Z11fill_matrixIfEvPPPPT_iiii)
        .other          _Z11fill_matrixIfEvPPPPT_iiii,@"STO_CUDA_ENTRY STV_DEFAULT"
_Z11fill_matrixIfEvPPPPT_iiii:
.text._Z11fill_matrixIfEvPPPPT_iiii:
        /* <DEDUP_REMOVED lines=15> */
.L_x_30:
[----:B-1----:R-:W1:Y:S01]  /*00f0*/  LDC.64 R16, c[0x0][0x380] ;  /* 0x0000e000ff107b82 */ /* 0x002e620000000a00 */
[----:B--2---:R-:W2:Y:S01]  /*0100*/  LDCU UR4, c[0x0][0x388] ;  /* 0x00007100ff0477ac */ /* 0x004ea20008000800 */
[----:B------:R-:W-:Y:S02]  /*0110*/  IMAD.MOV.U32 R6, RZ, RZ, RZ ;  /* 0x000000ffff067224 */ /* 0x000fe400078e00ff */
[C---:B-1----:R-:W-:Y:S01]  /*0120*/  IMAD.WIDE.U32 R16, R4.reuse, 0x8, R16 ;  /* 0x0000000804107825 */ /* 0x042fe200078e0010 */
[----:B------:R-:W-:-:S04]  /*0130*/  IADD3 R4, PT, PT, R4, 0x1, RZ ;  /* 0x0000000104047810 */ /* 0x000fc80007ffe0ff */
[----:B--23--:R-:W-:-:S13]  /*0140*/  ISETP.NE.AND P0, PT, R4, UR4, PT ;  /* 0x0000000404007c0c */ /* 0x00cfda000bf05270 */
.L_x_29:
[----:B-123--:R-:W-:-:S07]  /*0150*/  MOV R7, RZ ;  /* 0x000000ff00077202 */ /* 0x00efce0000000f00 */
.L_x_28:
[----:B-1-3--:R-:W1:Y:S01]  /*0160*/  LDC R8, c[0x0][0x394] ;  /* 0x0000e500ff087b82 */ /* 0x00ae620000000800 */
[----:B------:R-:W-:Y:S01]  /*0170*/  IMAD.MOV.U32 R10, RZ, RZ, RZ ;  /* 0x000000ffff0a7224 */ /* 0x000fe200078e00ff */
[----:B-1----:R-:W-:-:S13]  /*0180*/  ISETP.GE.U32.AND P1, PT, R8, 0x8, PT ;  /* 0x000000080800780c */ /* 0x002fda0003f26070 */
[----:B--2---:R-:W-:Y:S05]  /*0190*/  @!P1 BRA `(.L_x_24) ;  /* 0x00000004009c9947 */ /* 0x004fea0003800000 */
[C---:B------:R-:W-:Y:S01]  /*01a0*/  IADD3 R29, PT, PT, R7.reuse, 0x2, RZ ;  /* 0x00000002071d7810 */ /* 0x040fe20007ffe0ff */
[C---:B------:R-:W-:Y:S01]  /*01b0*/  VIADD R13, R7.reuse, 0x3 ;  /* 0x00000003070d7836 */ /* 0x040fe20000000000 */
[C---:B------:R-:W-:Y:S01]  /*01c0*/  IADD3 R15, PT, PT, R7.reuse, 0x4, RZ ;  /* 0x00000004070f7810 */ /* 0x040fe20007ffe0ff */
[C---:B------:R-:W-:Y:S01]  /*01d0*/  VIADD R23, R7.reuse, 0x5 ;  /* 0x0000000507177836 */ /* 0x040fe20000000000 */
[C---:B------:R-:W-:Y:S01]  /*01e0*/  IADD3 R25, PT, PT, R7.reuse, 0x6, RZ ;  /* 0x0000000607197810 */ /* 0x040fe20007ffe0ff */
[C---:B------:R-:W-:Y:S01]  /*01f0*/  VIADD R27, R7.reuse, 0x7 ;  /* 0x00000007071b7836 */ /* 0x040fe20000000000 */
[----:B------:R-:W-:Y:S01]  /*0200*/  MOV R10, R5 ;  /* 0x00000005000a7202 */ /* 0x000fe20000000f00 */
[-C--:B------:R-:W-:Y:S01]  /*0210*/  IMAD R11, R7, R6.reuse, RZ ;  /* 0x00000006070b7224 */ /* 0x080fe200078e02ff */
[----:B------:R-:W-:Y:S01]  /*0220*/  UMOV UR4, URZ ;  /* 0x000000ff00047c82 */ /* 0x000fe20008000000 */
[-C--:B------:R-:W-:Y:S01]  /*0230*/  IMAD R29, R29, R6.reuse, RZ ;  /* 0x000000061d1d7224 */ /* 0x080fe200078e02ff */
[----:B------:R-:W-:Y:S01]  /*0240*/  UMOV UR5, URZ ;  /* 0x000000ff00057c82 */ /* 0x000fe20008000000 */
[----:B------:R-:W-:-:S02]  /*0250*/  IMAD R13, R13, R6, RZ ;  /* 0x000000060d0d7224 */ /* 0x000fc400078e02ff */
[-C--:B------:R-:W-:Y:S02]  /*0260*/  IMAD R15, R15, R6.reuse, RZ ;  /* 0x000000060f0f7224 */ /* 0x080fe400078e02ff */
[-C--:B------:R-:W-:Y:S02]  /*0270*/  IMAD R23, R23, R6.reuse, RZ ;  /* 0x0000000617177224 */ /* 0x080fe400078e02ff */
[-C--:B------:R-:W-:Y:S02]  /*0280*/  IMAD R25, R25, R6.reuse, RZ ;  /* 0x0000000619197224 */ /* 0x080fe400078e02ff */
[----:B------:R-:W-:Y:S02]  /*0290*/  IMAD R27, R27, R6, RZ ;  /* 0x000000061b1b7224 */ /* 0x000fe400078e02ff */
[----:B------:R-:W-:-:S07]  /*02a0*/  IMAD.IADD R9, R11, 0x1, R6 ;  /* 0x000000010b097824 */ /* 0x000fce00078e0206 */
.L_x_25:
[----:B01----:R-:W2:Y:S02]  /*02b0*/  LDG.E.64 R18, desc[UR6][R16.64] ;  /* 0x0000000610127981 */ /* 0x003ea4000c1e1b00 */
[----:B--2---:R-:W-:-:S06]  /*02c0*/  IMAD.WIDE.U32 R18, R6, 0x8, R18 ;  /* 0x0000000806127825 */ /* 0x004fcc00078e0012 */
        /* <DEDUP_REMOVED lines=84> */
.L_x_24:
        /* <DEDUP_REMOVED lines=8> */
[----:B------:R-:W1:Y:S01]  /*0890*/  LDG.E.64 R12, desc[UR6][R12.64] ;  /* 0x000000060c0c7981 */ /* 0x000e62000c1e1b00 */
[----:B------:R-:W-:Y:S02]  /*08a0*/  IMAD.IADD R9, R10, 0x1, R7 ;  /* 0x000000010a097824 */ /* 0x000fe400078e0207 */
[----:B-1----:R-:W-:-:S06]  /*08b0*/  IMAD.WIDE.U32 R14, R7, 0x8, R12 ;  /* 0x00000008070e7825 */ /* 0x002fcc00078e000c */
[----:B------:R-:W2:Y:S01]  /*08c0*/  LDG.E.64 R14, desc[UR6][R14.64] ;  /* 0x000000060e0e7981 */ /* 0x000ea2000c1e1b00 */
[----:B------:R-:W-:-:S05]  /*08d0*/  IMAD R11, R9, R6, RZ ;  /* 0x00000006090b7224 */ /* 0x000fca00078e02ff */
[----:B------:R-:W-:Y:S01]  /*08e0*/  I2FP.F32.U32 R25, R11 ;  /* 0x0000000b00197245 */ /* 0x000fe20000201000 */
[----:B--2---:R-:W-:-:S05]  /*08f0*/  IMAD.WIDE.U32 R18, R10, 0x4, R14 ;  /* 0x000000040a127825 */ /* 0x004fca00078e000e */
[----:B------:R0:W-:Y:S04]  /*0900*/  STG.E desc[UR6][R18.64], R25 ;  /* 0x0000001912007986 */ /* 0x0001e8000c101906 */
[----:B------:R-:W2:Y:S02]  /*0910*/  LDG.E.64 R20, desc[UR6][R16.64] ;  /* 0x0000000610147981 */ /* 0x000ea4000c1e1b00 */
[----:B--2---:R-:W-:-:S06]  /*0920*/  IMAD.WIDE.U32 R20, R6, 0x8, R20 ;  /* 0x0000000806147825 */ /* 0x004fcc00078e0014 */
[----:B------:R-:W2:Y:S02]  /*0930*/  LDG.E.64 R20, desc[UR6][R20.64] ;  /* 0x0000000614147981 */ /* 0x000ea4000c1e1b00 */
[----:B--2---:R-:W-:-:S05]  /*0940*/  IMAD.WIDE.U32 R22, R7, 0x8, R20 ;  /* 0x0000000807167825 */ /* 0x004fca00078e0014 */
[----:B------:R-:W2:Y:S01]  /*0950*/  LDG.E.64 R12, desc[UR6][R22.64] ;  /* 0x00000006160c7981 */ /* 0x000ea2000c1e1b00 */
[----:B------:R-:W-:-:S04]  /*0960*/  IADD3 R11, PT, PT, R11, R6, RZ ;  /* 0x000000060b0b7210 */ /* 0x000fc80007ffe0ff */
[----:B------:R-:W-:Y:S01]  /*0970*/  I2FP.F32.U32 R11, R11 ;  /* 0x0000000b000b7245 */ /* 0x000fe20000201000 */
[----:B--2---:R-:W-:-:S05]  /*0980*/  IMAD.WIDE.U32 R14, R10, 0x4, R12 ;  /* 0x000000040a0e7825 */ /* 0x004fca00078e000c */
[----:B------:R1:W-:Y:S04]  /*0990*/  STG.E desc[UR6][R14.64+0x4], R11 ;  /* 0x0000040b0e007986 */ /* 0x0003e8000c101906 */
[----:B------:R-:W0:Y:S02]  /*09a0*/  LDG.E.64 R12, desc[UR6][R16.64] ;  /* 0x00000006100c7981 */ /* 0x000e24000c1e1b00 */
[----:B0-----:R-:W-:-:S06]  /*09b0*/  IMAD.WIDE.U32 R18, R6, 0x8, R12 ;  /* 0x0000000806127825 */ /* 0x001fcc00078e000c */
[----:B------:R-:W2:Y:S01]  /*09c0*/  LDG.E.64 R18, desc[UR6][R18.64] ;  /* 0x0000000612127981 */ /* 0x000ea2000c1e1b00 */
[----:B------:R-:W-:Y:S02]  /*09d0*/  VIADD R21, R9, 0x2 ;  /* 0x0000000209157836 */ /* 0x000fe40000000000 */
[----:B--2---:R-:W-:-:S05]  /*09e0*/  IMAD.WIDE.U32 R24, R7, 0x8, R18 ;  /* 0x0000000807187825 */ /* 0x004fca00078e0012 */
        /* <DEDUP_REMOVED lines=13> */
[C---:B---3--:R-:W-:Y:S01]  /*0ac0*/  IMAD.WIDE.U32 R18, R10.reuse, 0x4, R12 ;  /* 0x000000040a127825 */ /* 0x048fe200078e000c */
[----:B------:R-:W-:-:S04]  /*0ad0*/  IADD3 R10, PT, PT, R10, 0x4, RZ ;  /* 0x000000040a0a7810 */ /* 0x000fc80007ffe0ff */
[----:B------:R2:W-:Y:S03]  /*0ae0*/  STG.E desc[UR6][R18.64+0xc], R9 ;  /* 0x00000c0912007986 */ /* 0x0005e6000c101906 */
.L_x_27:
[----:B------:R-:W-:Y:S05]  /*0af0*/  @!P2 BRA `(.L_x_26) ;  /* 0x000000000080a947 */ /* 0x000fea0003800000 */
[----:B------:R-:W-:-:S13]  /*0b00*/  ISETP.NE.AND P1, PT, R3, 0x1, PT ;  /* 0x000000010300780c */ /* 0x000fda0003f25270 */
[----:B0-----:R-:W3:Y:S02]  /*0b10*/  @P1 LDG.E.64 R12, desc[UR6][R16.64] ;  /* 0x00000006100c1981 */ /* 0x001ee4000c1e1b00 */
[----:B---3--:R-:W-:-:S06]  /*0b20*/  @P1 IMAD.WIDE.U32 R12, R6, 0x8, R12 ;  /* 0x00000008060c1825 */ /* 0x008fcc00078e000c */
[----:B------:R-:W1:Y:S01]  /*0b30*/  @P1 LDG.E.64 R12, desc[UR6][R12.64] ;  /* 0x000000060c0c1981 */ /* 0x000e62000c1e1b00 */
[----:B--2---:R-:W-:Y:S02]  /*0b40*/  @P1 IMAD.IADD R9, R10, 0x1, R7 ;  /* 0x000000010a091824 */ /* 0x004fe400078e0207 */
[----:B-1----:R-:W-:-:S06]  /*0b50*/  @P1 IMAD.WIDE.U32 R14, R7, 0x8, R12 ;  /* 0x00000008070e1825 */ /* 0x002fcc00078e000c */
[----:B------:R-:W2:Y:S01]  /*0b60*/  @P1 LDG.E.64 R14, desc[UR6][R14.64] ;  /* 0x000000060e0e1981 */ /* 0x000ea2000c1e1b00 */
[----:B------:R-:W-:-:S05]  /*0b70*/  @P1 IMAD R9, R9, R6, RZ ;  /* 0x0000000609091224 */ /* 0x000fca00078e02ff */
[----:B------:R-:W-:Y:S01]  /*0b80*/  @P1 I2FP.F32.U32 R11, R9 ;  /* 0x00000009000b1245 */ /* 0x000fe20000201000 */
[----:B--2---:R-:W-:-:S05]  /*0b90*/  @P1 IMAD.WIDE.U32 R18, R10, 0x4, R14 ;  /* 0x000000040a121825 */ /* 0x004fca00078e000e */
[----:B------:R0:W-:Y:S04]  /*0ba0*/  @P1 STG.E desc[UR6][R18.64], R11 ;  /* 0x0000000b12001986 */ /* 0x0001e8000c101906 */
[----:B------:R-:W2:Y:S02]  /*0bb0*/  @P1 LDG.E.64 R20, desc[UR6][R16.64] ;  /* 0x0000000610141981 */ /* 0x000ea4000c1e1b00 */
[----:B--2---:R-:W-:-:S06]  /*0bc0*/  @P1 IMAD.WIDE.U32 R20, R6, 0x8, R20 ;  /* 0x0000000806141825 */ /* 0x004fcc00078e0014 */
[----:B------:R-:W2:Y:S01]  /*0bd0*/  @P1 LDG.E.64 R20, desc[UR6][R20.64] ;  /* 0x0000000614141981 */ /* 0x000ea2000c1e1b00 */
[----:B------:R-:W-:Y:S01]  /*0be0*/  LOP3.LUT P2, RZ, R8, 0x1, RZ, 0xc0, !PT ;  /* 0x0000000108ff7812 */ /* 0x000fe2000784c0ff */
[----:B--2---:R-:W-:-:S06]  /*0bf0*/  @P1 IMAD.WIDE.U32 R12, R7, 0x8, R20 ;  /* 0x00000008070c1825 */ /* 0x004fcc00078e0014 */
[----:B------:R-:W2:Y:S01]  /*0c00*/  @P1 LDG.E.64 R12, desc[UR6][R12.64] ;  /* 0x000000060c0c1981 */ /* 0x000ea2000c1e1b00 */
[----:B------:R-:W-:-:S04]  /*0c10*/  @P1 IADD3 R9, PT, PT, R9, R6, RZ ;  /* 0x0000000609091210 */ /* 0x000fc80007ffe0ff */
[----:B------:R-:W-:Y:S01]  /*0c20*/  @P1 I2FP.F32.U32 R23, R9 ;  /* 0x0000000900171245 */ /* 0x000fe20000201000 */
[----:B--2---:R-:W-:-:S05]  /*0c30*/  @P1 IMAD.WIDE.U32 R8, R10, 0x4, R12 ;  /* 0x000000040a081825 */ /* 0x004fca00078e000c */
[----:B------:R3:W-:Y:S04]  /*0c40*/  @P1 STG.E desc[UR6][R8.64+0x4], R23 ;  /* 0x0000041708001986 */ /* 0x0007e8000c101906 */
[----:B------:R-:W2:Y:S02]  /*0c50*/  @P2 LDG.E.64 R14, desc[UR6][R16.64] ;  /* 0x00000006100e2981 */ /* 0x000ea4000c1e1b00 */
[----:B--2---:R-:W-:-:S06]  /*0c60*/  @P2 IMAD.WIDE.U32 R14, R6, 0x8, R14 ;  /* 0x00000008060e2825 */ /* 0x004fcc00078e000e */
[----:B------:R-:W0:Y:S01]  /*0c70*/  @P2 LDG.E.64 R14, desc[UR6][R14.64] ;  /* 0x000000060e0e2981 */ /* 0x000e22000c1e1b00 */
[----:B------:R-:W-:Y:S01]  /*0c80*/  @P1 IADD3 R10, PT, PT, R10, 0x2, RZ ;  /* 0x000000020a0a1810 */ /* 0x000fe20007ffe0ff */
[----:B0-----:R-:W-:-:S06]  /*0c90*/  @P2 IMAD.WIDE.U32 R18, R7, 0x8, R14 ;  /* 0x0000000807122825 */ /* 0x001fcc00078e000e */
[----:B------:R-:W2:Y:S01]  /*0ca0*/  @P2 LDG.E.64 R18, desc[UR6][R18.64] ;  /* 0x0000000612122981 */ /* 0x000ea2000c1e1b00 */
[----:B------:R-:W-:-:S04]  /*0cb0*/  @P2 IMAD.IADD R11, R10, 0x1, R7 ;  /* 0x000000010a0b2824 */ /* 0x000fc800078e0207 */
[----:B------:R-:W-:-:S05]  /*0cc0*/  @P2 IMAD R11, R11, R6, RZ ;  /* 0x000000060b0b2224 */ /* 0x000fca00078e02ff */
[----:B------:R-:W-:Y:S01]  /*0cd0*/  @P2 I2FP.F32.U32 R13, R11 ;  /* 0x0000000b000d2245 */ /* 0x000fe20000201000 */
[----:B--2---:R-:W-:-:S05]  /*0ce0*/  @P2 IMAD.WIDE.U32 R10, R10, 0x4, R18 ;  /* 0x000000040a0a2825 */ /* 0x004fca00078e0012 */
[----:B------:R3:W-:Y:S02]  /*0cf0*/  @P2 STG.E desc[UR6][R10.64], R13 ;  /* 0x0000000d0a002986 */ /* 0x0007e4000c101906 */
.L_x_26:
        /* <DEDUP_REMOVED lines=8> */
[----:B------:R-:W-:Y:S05]  /*0d80*/  @P0 BRA `(.L_x_30) ;  /* 0xfffffff000d80947 */ /* 0x000fea000383ffff */
[----:B0-----:R-:W-:Y:S05]  /*0d90*/  EXIT ;  /* 0x000000000000794d */ /* 0x001fea0003800000 */
.L_x_31:
        /* <DEDUP_REMOVED lines=14> */
.L_x_34:


//--------------------- .nv.shared.reserved.0     --------------------------
	.section	.nv.shared.reserved.0,"aw",@nobits
	.weak		__nv_reservedSMEM_offset_0_alias
	.size		__nv_reservedSMEM_offset_0_alias, 0, 64
	.other		__nv_reservedSMEM_offset_0_alias,@"STO_CUDA_RESERVED_SHARED STV_DEFAULT"
__nv_reservedSMEM_offset_0_alias:
	.zero		0
	.zero		64


//--------------------- .nv.constant0._Z6conv2dIfEviiiiiiPPPPT_PPPPfS4_ --------------------------
	.section	.nv.constant0._Z6conv2dIfEviiiiiiPPPPT_PPPPfS4_,"a",@progbits
	.sectionflags	@""
	.align	4
.nv.constant0._Z6conv2dIfEviiiiiiPPPPT_PPPPfS4_:
	.zero		944


//--------------------- .nv.constant0._Z11fill_kernelIfEvPPPPT_iiii --------------------------
	.section	.nv.constant0._Z11fill_kernelIfEvPPPPT_iiii,"a",@progbits
	.sectionflags	@""
	.align	4
.nv.constant0._Z11fill_kernelIfEvPPPPT_iiii:
	.zero		920


//--------------------- .nv.constant0._Z11fill_matrixIfEvPPPPT_iiii --------------------------
	.section	.nv.constant0._Z11fill_matrixIfEvPPPPT_iiii,"a",@progbits
	.sectionflags	@""
	.align	4
.nv.constant0._Z11fill_matrixIfEvPPPPT_iiii:
	.zero		920


//--------------------- SYMBOLS --------------------------

	.type		.nv.reservedSmem.offset0,@object
	.size		.nv.reservedSmem.offset0,0x4
